	.target	sm_90a

	.elftype	@"ET_EXEC"


//--------------------- .note.nv.tkinfo           --------------------------
	.section	.note.nv.tkinfo,"",@"SHT_NOTE"
	.sectionflags	@"SHF_NOTE_NV_TKINFO"
	.tkinfo
        /*0018*/ 	.word	0x00000002
        /*0030*/ 	.string	""
        /*0030*/ 	.string	"ptxas"
        /*0030*/ 	.string	"Cuda compilation tools, release 13.0, V13.0.88"
        /*0030*/ 	.string	"Build cuda_13.0.r13.0/compiler.36424714_0"
        /*0030*/ 	.string	"-v  -suppress-debug-info  -lineinfo  -arch sm_90a "



//--------------------- .note.nv.cuinfo           --------------------------
	.section	.note.nv.cuinfo,"",@"SHT_NOTE"
	.sectionflags	@"SHF_NOTE_NV_CUINFO"
        /*0018*/ 	.short	0x0002
        /*001a*/ 	.short	0x005a
        /*001c*/ 	.short	0x0082
	.zero		2


//--------------------- .nv.info                  --------------------------
	.section	.nv.info,"",@"SHT_CUDA_INFO"
	.align	4


	//----- nvinfo : EIATTR_REGCOUNT
	.align		4
        /*0000*/ 	.byte	0x04, 0x2f
        /*0002*/ 	.short	(.L_1 - .L_0)
	.align		4
.L_0:
        /*0004*/ 	.word	index@(gluon_wgmma)
        /*0008*/ 	.word	0x0000002a


	//----- nvinfo : EIATTR_FRAME_SIZE
	.align		4
.L_1:
        /*000c*/ 	.byte	0x04, 0x11
        /*000e*/ 	.short	(.L_3 - .L_2)
	.align		4
.L_2:
        /*0010*/ 	.word	index@(gluon_wgmma)
        /*0014*/ 	.word	0x00000000


	//----- nvinfo : EIATTR_MIN_STACK_SIZE
	.align		4
.L_3:
        /*0018*/ 	.byte	0x04, 0x12
        /*001a*/ 	.short	(.L_5 - .L_4)
	.align		4
.L_4:
        /*001c*/ 	.word	index@(gluon_wgmma)
        /*0020*/ 	.word	0x00000000
.L_5:


//--------------------- .nv.compat                --------------------------
	.section	.nv.compat,"",@"SHT_CUDA_COMPAT_INFO"
	.align	4
        /*0000*/ 	.byte	0x02, 0x09, 0x01, 0x00, 0x02, 0x02, 0x04, 0x00, 0x02, 0x05, 0x05, 0x00, 0x03, 0x07, 0x01, 0x01
        /*0010*/ 	.byte	0x02, 0x03, 0x03, 0x00, 0x02, 0x06, 0x01, 0x00, 0x04, 0x0b, 0x08, 0x00, 0x00, 0x00, 0x00, 0x00
        /*0020*/ 	.byte	0x00, 0x00, 0x00, 0x00


//--------------------- .nv.info.gluon_wgmma      --------------------------
	.section	.nv.info.gluon_wgmma,"",@"SHT_CUDA_INFO"
	.sectionflags	@""
	.align	4


	//----- nvinfo : EIATTR_CUDA_API_VERSION
	.align		4
        /*0000*/ 	.byte	0x04, 0x37
        /*0002*/ 	.short	(.L_7 - .L_6)
.L_6:
        /*0004*/ 	.word	0x00000082


	//----- nvinfo : EIATTR_KPARAM_INFO
	.align		4
.L_7:
        /*0008*/ 	.byte	0x04, 0x17
        /*000a*/ 	.short	(.L_9 - .L_8)
.L_8:
        /*000c*/ 	.word	0x00000000
        /*0010*/ 	.short	0x000a
        /*0012*/ 	.short	0x0048
        /*0014*/ 	.byte	0x00, 0xf4, 0x21, 0x00


	//----- nvinfo : EIATTR_KPARAM_INFO
	.align		4
.L_9:
        /*0018*/ 	.byte	0x04, 0x17
        /*001a*/ 	.short	(.L_11 - .L_10)
.L_10:
        /*001c*/ 	.word	0x00000000
        /*0020*/ 	.short	0x0009
        /*0022*/ 	.short	0x0040
        /*0024*/ 	.byte	0x00, 0xf4, 0x21, 0x00


	//----- nvinfo : EIATTR_KPARAM_INFO
	.align		4
.L_11:
        /*0028*/ 	.byte	0x04, 0x17
        /*002a*/ 	.short	(.L_13 - .L_12)
.L_12:
        /*002c*/ 	.word	0x00000000
        /*0030*/ 	.short	0x0008
        /*0032*/ 	.short	0x0038
        /*0034*/ 	.byte	0x00, 0xf0, 0x21, 0x00


	//----- nvinfo : EIATTR_KPARAM_INFO
	.align		4
.L_13:
        /*0038*/ 	.byte	0x04, 0x17
        /*003a*/ 	.short	(.L_15 - .L_14)
.L_14:
        /*003c*/ 	.word	0x00000000
        /*0040*/ 	.short	0x0007
        /*0042*/ 	.short	0x0030
        /*0044*/ 	.byte	0x00, 0xf0, 0x21, 0x00


	//----- nvinfo : EIATTR_KPARAM_INFO
	.align		4
.L_15:
        /*0048*/ 	.byte	0x04, 0x17
        /*004a*/ 	.short	(.L_17 - .L_16)
.L_16:
        /*004c*/ 	.word	0x00000000
        /*0050*/ 	.short	0x0006
        /*0052*/ 	.short	0x0028
        /*0054*/ 	.byte	0x00, 0xf0, 0x21, 0x00


	//----- nvinfo : EIATTR_KPARAM_INFO
	.align		4
.L_17:
        /*0058*/ 	.byte	0x04, 0x17
        /*005a*/ 	.short	(.L_19 - .L_18)
.L_18:
        /*005c*/ 	.word	0x00000000
        /*0060*/ 	.short	0x0005
        /*0062*/ 	.short	0x0020
        /*0064*/ 	.byte	0x00, 0xf0, 0x11, 0x00


	//----- nvinfo : EIATTR_KPARAM_INFO
	.align		4
.L_19:
        /*0068*/ 	.byte	0x04, 0x17
        /*006a*/ 	.short	(.L_21 - .L_20)
.L_20:
        /*006c*/ 	.word	0x00000000
        /*0070*/ 	.short	0x0004
        /*0072*/ 	.short	0x001c
        /*0074*/ 	.byte	0x00, 0xf0, 0x11, 0x00


	//----- nvinfo : EIATTR_KPARAM_INFO
	.align		4
.L_21:
        /*0078*/ 	.byte	0x04, 0x17
        /*007a*/ 	.short	(.L_23 - .L_22)
.L_22:
        /*007c*/ 	.word	0x00000000
        /*0080*/ 	.short	0x0003
        /*0082*/ 	.short	0x0018
        /*0084*/ 	.byte	0x00, 0xf0, 0x11, 0x00


	//----- nvinfo : EIATTR_KPARAM_INFO
	.align		4
.L_23:
        /*0088*/ 	.byte	0x04, 0x17
        /*008a*/ 	.short	(.L_25 - .L_24)
.L_24:
        /*008c*/ 	.word	0x00000000
        /*0090*/ 	.short	0x0002
        /*0092*/ 	.short	0x0010
        /*0094*/ 	.byte	0x00, 0xf4, 0x21, 0x00


	//----- nvinfo : EIATTR_KPARAM_INFO
	.align		4
.L_25:
        /*0098*/ 	.byte	0x04, 0x17
        /*009a*/ 	.short	(.L_27 - .L_26)
.L_26:
        /*009c*/ 	.word	0x00000000
        /*00a0*/ 	.short	0x0001
        /*00a2*/ 	.short	0x0008
        /*00a4*/ 	.byte	0x00, 0xf4, 0x21, 0x00


	//----- nvinfo : EIATTR_KPARAM_INFO
	.align		4
.L_27:
        /*00a8*/ 	.byte	0x04, 0x17
        /*00aa*/ 	.short	(.L_29 - .L_28)
.L_28:
        /*00ac*/ 	.word	0x00000000
        /*00b0*/ 	.short	0x0000
        /*00b2*/ 	.short	0x0000
        /*00b4*/ 	.byte	0x00, 0xf4, 0x21, 0x00


	//----- nvinfo : EIATTR_SPARSE_MMA_MASK
	.align		4
.L_29:
        /*00b8*/ 	.byte	0x03, 0x50
        /*00ba*/ 	.short	0x0000


	//----- nvinfo : EIATTR_MAXREG_COUNT
	.align		4
        /*00bc*/ 	.byte	0x03, 0x1b
        /*00be*/ 	.short	0x00ff


	//----- nvinfo : EIATTR_NUM_BARRIERS
	.align		4
        /*00c0*/ 	.byte	0x02, 0x4c
        /*00c2*/ 	.byte	0x01
	.zero		1


	//----- nvinfo : EIATTR_MERCURY_ISA_VERSION
	.align		4
        /*00c4*/ 	.byte	0x03, 0x5f
        /*00c6*/ 	.short	0x0101


	//----- nvinfo : EIATTR_INT_WARP_WIDE_INSTR_OFFSETS
	.align		4
        /*00c8*/ 	.byte	0x04, 0x31
        /*00ca*/ 	.short	(.L_31 - .L_30)


	//   ....[0]....
.L_30:
        /*00cc*/ 	.word	0x00001230


	//   ....[1]....
        /*00d0*/ 	.word	0x00001250


	//   ....[2]....
        /*00d4*/ 	.word	0x00001260


	//   ....[3]....
        /*00d8*/ 	.word	0x00001340


	//   ....[4]....
        /*00dc*/ 	.word	0x000015a0


	//   ....[5]....
        /*00e0*/ 	.word	0x000015b0


	//   ....[6]....
        /*00e4*/ 	.word	0x00001630


	//   ....[7]....
        /*00e8*/ 	.word	0x00001640


	//   ....[8]....
        /*00ec*/ 	.word	0x00001a50


	//   ....[9]....
        /*00f0*/ 	.word	0x00001a60


	//----- nvinfo : EIATTR_COOP_GROUP_MASK_REGIDS
	.align		4
.L_31:
        /*00f4*/ 	.byte	0x04, 0x29
        /*00f6*/ 	.short	(.L_33 - .L_32)


	//   ....[0]....
.L_32:
        /*00f8*/ 	.word	0xffffffff


	//   ....[1]....
        /*00fc*/ 	.word	0xffffffff


	//   ....[2]....
        /*0100*/ 	.word	0xffffffff


	//----- nvinfo : EIATTR_COOP_GROUP_INSTR_OFFSETS
	.align		4
.L_33:
        /*0104*/ 	.byte	0x04, 0x28
        /*0106*/ 	.short	(.L_35 - .L_34)


	//   ....[0]....
.L_34:
        /*0108*/ 	.word	0x00000140


	//   ....[1]....
        /*010c*/ 	.word	0x000006f0


	//   ....[2]....
        /*0110*/ 	.word	0x00000cc0


	//----- nvinfo : EIATTR_MBARRIER_INSTR_OFFSETS
	.align		4
.L_35:
        /*0114*/ 	.byte	0x04, 0x39
        /*0116*/ 	.short	(.L_37 - .L_36)


	//   ....[0]....
.L_36:
        /*0118*/ 	.word	0x00001370
        /*011c*/ 	.word	0x000000ff
        /*0120*/ 	.word	0x0000c000
        /*0124*/ 	.short	0x0100
        /*0126*/ 	.byte	0x10
	.zero		1


	//   ....[1]....
        /*0128*/ 	.word	0x00001390
        /*012c*/ 	.word	0x000000ff
        /*0130*/ 	.word	0x0000c008
        /*0134*/ 	.short	0x0100
        /*0136*/ 	.byte	0x10
	.zero		1


	//   ....[2]....
        /*0138*/ 	.word	0x000013c0
        /*013c*/ 	.word	0x000000ff
        /*0140*/ 	.word	0x0000c010
        /*0144*/ 	.short	0x0100
        /*0146*/ 	.byte	0x10
	.zero		1


	//   ....[3]....
        /*0148*/ 	.word	0x00001710
        /*014c*/ 	.word	0x000000ff
        /*0150*/ 	.word	0x0000c000
        /*0154*/ 	.short	0x010a
        /*0156*/ 	.byte	0x20
	.zero		1


	//   ....[4]....
        /*0158*/ 	.word	0x000019e0
        /*015c*/ 	.word	0x000000ff
        /*0160*/ 	.word	0x0000c000
        /*0164*/ 	.short	0x0108
        /*0166*/ 	.byte	0x10
	.zero		1


	//   ....[5]....
        /*0168*/ 	.word	0x00001a70
        /*016c*/ 	.word	0x000000ff
        /*0170*/ 	.word	0x0000c008
        /*0174*/ 	.short	0x0108
        /*0176*/ 	.byte	0x10
	.zero		1


	//   ....[6]....
        /*0178*/ 	.word	0x00001ab0
        /*017c*/ 	.word	0x000000ff
        /*0180*/ 	.word	0x0000c010
        /*0184*/ 	.short	0x0108
        /*0186*/ 	.byte	0x10
	.zero		1


	//   ....[7]....
        /*0188*/ 	.word	0x00001bc0
        /*018c*/ 	.word	0x000000ff
        /*0190*/ 	.word	0x0000c000
        /*0194*/ 	.short	0x010a
        /*0196*/ 	.byte	0x20
	.zero		1


	//----- nvinfo : EIATTR_NUM_MBARRIERS
	.align		4
.L_37:
        /*0198*/ 	.byte	0x03, 0x38
        /*019a*/ 	.short	0x0003


	//----- nvinfo : EIATTR_EXIT_INSTR_OFFSETS
	.align		4
        /*019c*/ 	.byte	0x04, 0x1c
        /*019e*/ 	.short	(.L_39 - .L_38)


	//   ....[0]....
.L_38:
        /*01a0*/ 	.word	0x00001bb0


	//----- nvinfo : EIATTR_REQNTID
	.align		4
.L_39:
        /*01a4*/ 	.byte	0x04, 0x10
        /*01a6*/ 	.short	(.L_41 - .L_40)
.L_40:
        /*01a8*/ 	.word	0x00000100
        /*01ac*/ 	.word	0x00000001
        /*01b0*/ 	.word	0x00000001


	//----- nvinfo : EIATTR_CRS_STACK_SIZE
	.align		4
.L_41:
        /*01b4*/ 	.byte	0x04, 0x1e
        /*01b6*/ 	.short	(.L_43 - .L_42)
.L_42:
        /*01b8*/ 	.word	0x00000000


	//----- nvinfo : EIATTR_CBANK_PARAM_SIZE
	.align		4
.L_43:
        /*01bc*/ 	.byte	0x03, 0x19
        /*01be*/ 	.short	0x0050


	//----- nvinfo : EIATTR_PARAM_CBANK
	.align		4
        /*01c0*/ 	.byte	0x04, 0x0a
        /*01c2*/ 	.short	(.L_45 - .L_44)
	.align		4
.L_44:
        /*01c4*/ 	.word	index@(.nv.constant0.gluon_wgmma)
        /*01c8*/ 	.short	0x0210
        /*01ca*/ 	.short	0x0050


	//----- nvinfo : EIATTR_SW_WAR
	.align		4
.L_45:
        /*01cc*/ 	.byte	0x04, 0x36
        /*01ce*/ 	.short	(.L_47 - .L_46)
.L_46:
        /*01d0*/ 	.word	0x00000008
.L_47:


//--------------------- .nv.callgraph             --------------------------
	.section	.nv.callgraph,"",@"SHT_CUDA_CALLGRAPH"
	.align	4
	.sectionentsize	8
	.align		4
        /*0000*/ 	.word	0x00000000
	.align		4
        /*0004*/ 	.word	0xffffffff
	.align		4
        /*0008*/ 	.word	0x00000000
	.align		4
        /*000c*/ 	.word	0xfffffffe
	.align		4
        /*0010*/ 	.word	0x00000000
	.align		4
        /*0014*/ 	.word	0xfffffffd
	.align		4
        /*0018*/ 	.word	0x00000000
	.align		4
        /*001c*/ 	.word	0xfffffffc


//--------------------- .text.gluon_wgmma         --------------------------
	.section	.text.gluon_wgmma,"ax",@progbits
	.align	128
        .global         gluon_wgmma
        .type           gluon_wgmma,@function
        .size           gluon_wgmma,(.L_x_53 - gluon_wgmma)
        .other          gluon_wgmma,@"STO_CUDA_ENTRY STV_DEFAULT"
gluon_wgmma:
.text.gluon_wgmma:
[----:B------:R-:W-:Y:S01]  /*0000*/  LDC R1, c[0x0][0x28] ;  /* 0x00000a00ff017b82 */ /* 0x000fe20000000800 */
[----:B------:R-:W1:Y:S07]  /*0010*/  S2R R0, SR_TID.X ;  /* 0x0000000000007919 */ /* 0x000e6e0000002100 */
[----:B------:R-:W2:Y:S01]  /*0020*/  S2UR UR4, SR_CgaCtaId ;  /* 0x00000000000479c3 */ /* 0x000ea20000008800 */
[----:B------:R-:W-:Y:S01]  /*0030*/  UMOV UR16, 0x400 ;  /* 0x0000040000107882 */ /* 0x000fe20000000000 */
[----:B------:R-:W-:Y:S01]  /*0040*/  ULDC UR6, c[0x0][0xc] ;  /* 0x0000030000067ab9 */ /* 0x000fe20000000800 */
[----:B------:R-:W-:Y:S01]  /*0050*/  ULDC.64 UR28, c[0x0][0x250] ;  /* 0x00009400001c7ab9 */ /* 0x000fe20000000a00 */
[----:B------:R-:W-:Y:S04]  /*0060*/  BSSY B0, `(.L_x_0) ;  /* 0x000001e000007945 */ /* 0x000fe80003800000 */
[----:B------:R-:W3:Y:S08]  /*0070*/  LDC R9, c[0x0][0x230] ;  /* 0x00008c00ff097b82 */ /* 0x000ef00000000800 */
[----:B------:R-:W-:Y:S08]  /*0080*/  S2UR UR25, SR_CTAID.Y ;  /* 0x00000000001979c3 */ /* 0x000ff00000002600 */
[----:B------:R-:W4:Y:S01]  /*0090*/  S2UR UR5, SR_CTAID.Z ;  /* 0x00000000000579c3 */ /* 0x000f220000002700 */
[----:B--2---:R-:W-:-:S03]  /*00a0*/  ULEA UR16, UR4, UR16, 0x18 ;  /* 0x0000001004107291 */ /* 0x004fc6000f8ec03f */
[----:B------:R-:W-:Y:S01]  /*00b0*/  ULDC UR4, c[0x0][0x10] ;  /* 0x0000040000047ab9 */ /* 0x000fe20000000800 */
[----:B-1----:R-:W-:-:S03]  /*00c0*/  LOP3.LUT R8, R0, 0xff, RZ, 0xc0, !PT ;  /* 0x000000ff00087812 */ /* 0x002fc600078ec0ff */
[----:B------:R-:W1:Y:S01]  /*00d0*/  S2UR UR36, SR_CTAID.X ;  /* 0x00000000002479c3 */ /* 0x000e620000002500 */
[----:B---3--:R-:W-:Y:S01]  /*00e0*/  VIADD R4, R9, 0xffffffff ;  /* 0xffffffff09047836 */ /* 0x008fe20000000000 */
[C---:B------:R-:W-:Y:S02]  /*00f0*/  ISETP.GE.U32.AND P0, PT, R8.reuse, 0x20, PT ;  /* 0x000000200800780c */ /* 0x040fe40003f06070 */
[C---:B------:R-:W-:Y:S02]  /*0100*/  ISETP.NE.U32.AND P2, PT, R8.reuse, RZ, PT ;  /* 0x000000ff0800720c */ /* 0x040fe40003f45070 */
[----:B------:R-:W-:Y:S02]  /*0110*/  LEA R3, R8, UR16, 0x2 ;  /* 0x0000001008037c11 */ /* 0x000fe4000f8e10ff */
[----:B------:R-:W2:Y:S07]  /*0120*/  LDC R2, c[0x0][0x228] ;  /* 0x00008a00ff027b82 */ /* 0x000eae0000000800 */
[----:B------:R3:W-:Y:S01]  /*0130*/  @!P0 STS [R3], RZ ;  /* 0x000000ff03008388 */ /* 0x0007e20000000800 */
[----:B------:R-:W-:-:S03]  /*0140*/  NOP ;  /* 0x0000000000007918 */ /* 0x000fc60000000000 */
[----:B------:R3:W-:Y:S01]  /*0150*/  @!P2 STS [UR16+0x20], R4 ;  /* 0x00002004ff00a988 */ /* 0x0007e20008000810 */
[----:B----4-:R-:W-:-:S04]  /*0160*/  UIMAD UR4, UR5, UR4, UR25 ;  /* 0x00000004050472a4 */ /* 0x010fc8000f8e0219 */
[----:B-1----:R-:W-:-:S04]  /*0170*/  UIMAD UR4, UR4, UR6, UR36 ;  /* 0x00000006040472a4 */ /* 0x002fc8000f8e0224 */
[----:B------:R-:W-:Y:S01]  /*0180*/  UIMAD UR5, UR4, 0x180, URZ ;  /* 0x00000180040578a4 */ /* 0x000fe2000f8e023f */
[----:B--2---:R-:W-:Y:S02]  /*0190*/  VIADD R2, R2, 0xffffffff ;  /* 0xffffffff02027836 */ /* 0x004fe40000000000 */
[----:B------:R-:W-:Y:S01]  /*01a0*/  UMOV UR4, URZ ;  /* 0x0000003f00047c82 */ /* 0x000fe20008000000 */
[----:B------:R-:W-:-:S04]  /*01b0*/  UIADD3 UR24, UP0, UR5, UR28, URZ ;  /* 0x0000001c05187290 */ /* 0x000fc8000ff1e03f */
[----:B------:R-:W-:Y:S01]  /*01c0*/  ULEA.HI.X.SX32 UR19, UR5, UR29, 0x1, UP0 ;  /* 0x0000001d05137291 */ /* 0x000fe200080f0e3f */
[----:B---3--:R-:W-:Y:S11]  /*01d0*/  @P2 BRA `(.L_x_1) ;  /* 0x0000000000182947 */ /* 0x008ff60003800000 */
[----:B------:R-:W1:Y:S01]  /*01e0*/  LDS R5, [UR16+0x8] ;  /* 0x00000810ff057984 */ /* 0x000e620008000800 */
[----:B------:R-:W2:Y:S01]  /*01f0*/  LDC.64 R10, c[0x0][0x210] ;  /* 0x00008400ff0a7b82 */ /* 0x000ea20000000a00 */
[----:B------:R-:W-:Y:S02]  /*0200*/  IMAD.MOV.U32 R6, RZ, RZ, 0x70 ;  /* 0x00000070ff067424 */ /* 0x000fe400078e00ff */
[----:B--2---:R2:W-:Y:S03]  /*0210*/  STS.64 [UR16], R10 ;  /* 0x0000000aff007988 */ /* 0x0045e60008000a10 */
[----:B-1----:R-:W-:-:S05]  /*0220*/  LOP3.LUT R5, R5, 0x10, R6, 0xd8, !PT ;  /* 0x0000001005057812 */ /* 0x002fca00078ed806 */
[----:B------:R2:W-:Y:S02]  /*0230*/  STS [UR16+0x8], R5 ;  /* 0x00000805ff007988 */ /* 0x0005e40008000810 */
.L_x_1:
[----:B------:R-:W-:Y:S05]  /*0240*/  BSYNC B0 ;  /* 0x0000000000007941 */ /* 0x000fea0003800000 */
.L_x_0:
[----:B------:R-:W-:Y:S04]  /*0250*/  BSSY B0, `(.L_x_2) ;  /* 0x000000a000007945 */ /* 0x000fe80003800000 */
[----:B------:R-:W-:Y:S05]  /*0260*/  @P2 BRA `(.L_x_3) ;  /* 0x0000000000202947 */ /* 0x000fea0003800000 */
[----:B--2---:R-:W1:Y:S01]  /*0270*/  LDS R5, [UR16+0x34] ;  /* 0x00003410ff057984 */ /* 0x004e620008000800 */
[----:B------:R-:W-:Y:S02]  /*0280*/  IMAD.MOV.U32 R6, RZ, RZ, 0x7f000000 ;  /* 0x7f000000ff067424 */ /* 0x000fe400078e00ff */
[----:B------:R-:W-:Y:S01]  /*0290*/  @!P2 IMAD.MOV.U32 R7, RZ, RZ, 0x3f ;  /* 0x0000003fff07a424 */ /* 0x000fe200078e00ff */
[----:B------:R-:W2:Y:S02]  /*02a0*/  @!P2 LDS R10, [UR16+0x38] ;  /* 0x00003810ff0aa984 */ /* 0x000ea40008000800 */
[----:B-1----:R-:W-:Y:S02]  /*02b0*/  LOP3.LUT R5, R5, 0xff000000, R6, 0xb8, !PT ;  /* 0xff00000005057812 */ /* 0x002fe400078eb806 */
[----:B--2---:R-:W-:-:S03]  /*02c0*/  @!P2 LOP3.LUT R6, R10, 0xff, R7, 0xb8, !PT ;  /* 0x000000ff0a06a812 */ /* 0x004fc600078eb807 */
[----:B------:R1:W-:Y:S04]  /*02d0*/  STS [UR16+0x34], R5 ;  /* 0x00003405ff007988 */ /* 0x0003e80008000810 */
[----:B------:R1:W-:Y:S02]  /*02e0*/  @!P2 STS [UR16+0x38], R6 ;  /* 0x00003806ff00a988 */ /* 0x0003e40008000810 */
.L_x_3:
[----:B------:R-:W-:Y:S05]  /*02f0*/  BSYNC B0 ;  /* 0x0000000000007941 */ /* 0x000fea0003800000 */
.L_x_2:
[----:B------:R-:W-:Y:S04]  /*0300*/  BSSY B0, `(.L_x_4) ;  /* 0x000000a000007945 */ /* 0x000fe80003800000 */
[----:B------:R-:W-:Y:S05]  /*0310*/  @P2 BRA `(.L_x_5) ;  /* 0x0000000000202947 */ /* 0x000fea0003800000 */
[----:B-12---:R-:W1:Y:S01]  /*0320*/  LDS R5, [UR16+0x1c] ;  /* 0x00001c10ff057984 */ /* 0x006e620008000800 */
[----:B------:R-:W2:Y:S03]  /*0330*/  LDC.64 R6, c[0x0][0x238] ;  /* 0x00008e00ff067b82 */ /* 0x000ea60000000a00 */
[----:B------:R3:W-:Y:S01]  /*0340*/  STS [UR16+0x24], R2 ;  /* 0x00002402ff007988 */ /* 0x0007e20008000810 */
[--C-:B--2---:R-:W-:Y:S02]  /*0350*/  SHF.R.U32.HI R10, RZ, 0x4, R7.reuse ;  /* 0x00000004ff0a7819 */ /* 0x104fe40000011607 */
[----:B------:R-:W-:-:S05]  /*0360*/  SHF.R.U64 R6, R6, 0x4, R7 ;  /* 0x0000000406067819 */ /* 0x000fca0000001207 */
[----:B------:R3:W-:Y:S01]  /*0370*/  STS [UR16+0xc], R6 ;  /* 0x00000c06ff007988 */ /* 0x0007e20008000810 */
[----:B-1----:R-:W-:-:S05]  /*0380*/  LOP3.LUT R5, R5, 0xf, R10, 0xb8, !PT ;  /* 0x0000000f05057812 */ /* 0x002fca00078eb80a */
[----:B------:R3:W-:Y:S02]  /*0390*/  STS [UR16+0x1c], R5 ;  /* 0x00001c05ff007988 */ /* 0x0007e40008000810 */
.L_x_5:
[----:B------:R-:W-:Y:S05]  /*03a0*/  BSYNC B0 ;  /* 0x0000000000007941 */ /* 0x000fea0003800000 */
.L_x_4:
[----:B------:R-:W-:Y:S04]  /*03b0*/  BSSY B1, `(.L_x_6) ;  /* 0x000001d000017945 */ /* 0x000fe80003800000 */
[----:B------:R-:W-:Y:S04]  /*03c0*/  BSSY B0, `(.L_x_7) ;  /* 0x0000018000007945 */ /* 0x000fe80003800000 */
[----:B------:R-:W-:Y:S05]  /*03d0*/  @P2 BRA `(.L_x_8) ;  /* 0x00000000001c2947 */ /* 0x000fea0003800000 */
[----:B-123--:R-:W1:Y:S02]  /*03e0*/  LDS R5, [UR16+0x34] ;  /* 0x00003410ff057984 */ /* 0x00ee640008000800 */
[----:B-1----:R-:W-:-:S05]  /*03f0*/  LOP3.LUT R5, R5, 0x7, RZ, 0xb8, !PT ;  /* 0x0000000705057812 */ /* 0x002fca00078eb8ff */
[----:B------:R1:W-:Y:S01]  /*0400*/  STS [UR16+0x34], R5 ;  /* 0x00003405ff007988 */ /* 0x0003e20008000810 */
[----:B------:R-:W-:Y:S05]  /*0410*/  @P2 BRA `(.L_x_9) ;  /* 0x00000000001c2947 */ /* 0x000fea0003800000 */
[----:B-1----:R-:W1:Y:S02]  /*0420*/  LDS R5, [UR16+0x34] ;  /* 0x00003410ff057984 */ /* 0x002e640008000800 */
[----:B-1----:R-:W-:-:S05]  /*0430*/  LOP3.LUT R5, R5, 0x38, RZ, 0xb8, !PT ;  /* 0x0000003805057812 */ /* 0x002fca00078eb8ff */
[----:B------:R4:W-:Y:S02]  /*0440*/  STS [UR16+0x34], R5 ;  /* 0x00003405ff007988 */ /* 0x0009e40008000810 */
.L_x_8:
[----:B------:R-:W-:Y:S05]  /*0450*/  @P2 BRA `(.L_x_10) ;  /* 0x00000000001c2947 */ /* 0x000fea0003800000 */
[----:B-1234-:R-:W1:Y:S02]  /*0460*/  LDS R5, [UR16+0x8] ;  /* 0x00000810ff057984 */ /* 0x01ee640008000800 */
[----:B-1----:R-:W-:-:S05]  /*0470*/  LOP3.LUT R5, R5, 0x780, RZ, 0xb8, !PT ;  /* 0x0000078005057812 */ /* 0x002fca00078eb8ff */
[----:B------:R2:W-:Y:S02]  /*0480*/  STS [UR16+0x8], R5 ;  /* 0x00000805ff007988 */ /* 0x0005e40008000810 */
.L_x_9:
[----:B------:R-:W-:Y:S05]  /*0490*/  @P2 BRA `(.L_x_11) ;  /* 0x0000000000282947 */ /* 0x000fea0003800000 */
[----:B-12---:R-:W1:Y:S02]  /*04a0*/  LDS R5, [UR16+0x8] ;  /* 0x00000810ff057984 */ /* 0x006e640008000800 */
[----:B-1----:R-:W-:-:S05]  /*04b0*/  LOP3.LUT R5, R5, 0x1800, RZ, 0xb8, !PT ;  /* 0x0000180005057812 */ /* 0x002fca00078eb8ff */
[----:B------:R5:W-:Y:S02]  /*04c0*/  STS [UR16+0x8], R5 ;  /* 0x00000805ff007988 */ /* 0x000be40008000810 */
.L_x_10:
[----:B------:R-:W-:Y:S05]  /*04d0*/  @P2 BREAK B0 ;  /* 0x0000000000002942 */ /* 0x000fea0003800000 */
[----:B------:R-:W-:Y:S05]  /*04e0*/  @P2 BRA `(.L_x_12) ;  /* 0x0000000000242947 */ /* 0x000fea0003800000 */
[----:B-1-3--:R-:W1:Y:S01]  /*04f0*/  LDS R6, [UR16+0x8] ;  /* 0x00000810ff067984 */ /* 0x00ae620008000800 */
[----:B--2-45:R-:W-:-:S05]  /*0500*/  IMAD.MOV.U32 R5, RZ, RZ, 0x6000 ;  /* 0x00006000ff057424 */ /* 0x034fca00078e00ff */
[----:B-1----:R-:W-:-:S04]  /*0510*/  LOP3.LUT R5, R6, 0x6000, R5, 0xd8, !PT ;  /* 0x0000600006057812 */ /* 0x002fc800078ed805 */
[----:B------:R-:W-:-:S05]  /*0520*/  LOP3.LUT R5, R5, 0x400000, RZ, 0xb8, !PT ;  /* 0x0040000005057812 */ /* 0x000fca00078eb8ff */
[----:B------:R3:W-:Y:S02]  /*0530*/  STS [UR16+0x8], R5 ;  /* 0x00000805ff007988 */ /* 0x0007e40008000810 */
.L_x_11:
[----:B------:R-:W-:Y:S05]  /*0540*/  BSYNC B0 ;  /* 0x0000000000007941 */ /* 0x000fea0003800000 */
.L_x_7:
[----:B-123--:R-:W1:Y:S02]  /*0550*/  @!P2 LDS R5, [UR16+0x8] ;  /* 0x00000810ff05a984 */ /* 0x00ee640008000800 */
[----:B-1----:R-:W-:-:S05]  /*0560*/  @!P2 LOP3.LUT R5, R5, 0x8000, RZ, 0xb8, !PT ;  /* 0x000080000505a812 */ /* 0x002fca00078eb8ff */
[----:B------:R1:W-:Y:S02]  /*0570*/  @!P2 STS [UR16+0x8], R5 ;  /* 0x00000805ff00a988 */ /* 0x0003e40008000810 */
.L_x_12:
[----:B------:R-:W-:Y:S05]  /*0580*/  BSYNC B1 ;  /* 0x0000000000017941 */ /* 0x000fea0003800000 */
.L_x_6:
[----:B------:R-:W-:Y:S05]  /*0590*/  WARPSYNC.ALL ;  /* 0x0000000000007948 */ /* 0x000fea0003800000 */
[----:B------:R-:W-:Y:S05]  /*05a0*/  @P0 BRA `(.L_x_13) ;  /* 0x00000000002c0947 */ /* 0x000fea0003800000 */
[----:B-12345:R-:W1:Y:S01]  /*05b0*/  S2R R5, SR_LANEID ;  /* 0x0000000000057919 */ /* 0x03ee620000000000 */
[----:B------:R-:W-:Y:S05]  /*05c0*/  WARPSYNC.ALL ;  /* 0x0000000000007948 */ /* 0x000fea0003800000 */
[----:B-1----:R-:W-:-:S05]  /*05d0*/  IMAD.SHL.U32 R5, R5, 0x4, RZ ;  /* 0x0000000405057824 */ /* 0x002fca00078e00ff */
[----:B------:R-:W1:Y:S01]  /*05e0*/  LDS R11, [R5+UR16] ;  /* 0x00000010050b7984 */ /* 0x000e620008000800 */
[----:B------:R-:W-:Y:S01]  /*05f0*/  IADD3 R6, P1, R5, UR24, RZ ;  /* 0x0000001805067c10 */ /* 0x000fe2000ff3e0ff */
[----:B------:R-:W-:-:S04]  /*0600*/  UMOV UR18, UR24 ;  /* 0x0000001800127c82 */ /* 0x000fc80008000000 */
[----:B------:R-:W-:-:S05]  /*0610*/  IMAD.X R7, RZ, RZ, UR19, P1 ;  /* 0x00000013ff077e24 */ /* 0x000fca00088e06ff */
[----:B-1----:R1:W2:Y:S01]  /*0620*/  ATOMG.E.EXCH.STRONG.GPU PT, RZ, [R6], R11 ;  /* 0x0000000b06ff73a8 */ /* 0x0022a200041ee100 */
[----:B------:R-:W-:-:S04]  /*0630*/  DEPBAR {5,4,3,2,1,0} ;  /* 0x0000003f0000791a */ /* 0x000fc80000000000 */
[----:B------:R1:W-:Y:S01]  /*0640*/  UTMACCTL.IV [UR18] ;  /* 0x00000000120079b9 */ /* 0x0003e20008000000 */
[----:B------:R-:W-:Y:S01]  /*0650*/  NOP ;  /* 0x0000000000007918 */ /* 0x000fe20000000000 */
.L_x_13:
[----:B------:R-:W-:Y:S05]  /*0660*/  @P0 BRA `(.L_x_14) ;  /* 0x00000000000c0947 */ /* 0x000fea0003800000 */
[----:B------:R0:W-:Y:S01]  /*0670*/  UTMACMDFLUSH ;  /* 0x00000000000079b7 */ /* 0x0001e20000000000 */
[----:B------:R-:W-:Y:S05]  /*0680*/  @P0 BRA `(.L_x_14) ;  /* 0x0000000000040947 */ /* 0x000fea0003800000 */
[----:B------:R-:W-:-:S04]  /*0690*/  DEPBAR.LE SB0, 0x0 ;  /* 0x000080000000791a */ /* 0x000fc80000000000 */
.L_x_14:
[----:B------:R-:W-:Y:S05]  /*06a0*/  WARPSYNC.ALL ;  /* 0x0000000000007948 */ /* 0x000fea0003800000 */
[----:B--2---:R-:W-:Y:S06]  /*06b0*/  BAR.SYNC.DEFER_BLOCKING 0x0 ;  /* 0x0000000000007b1d */ /* 0x004fec0000010000 */
[----:B------:R-:W-:Y:S02]  /*06c0*/  BSSY B1, `(.L_x_15) ;  /* 0x000000b000017945 */ /* 0x000fe40003800000 */
[----:B------:R-:W-:Y:S06]  /*06d0*/  BAR.SYNC.DEFER_BLOCKING 0x0 ;  /* 0x0000000000007b1d */ /* 0x000fec0000010000 */
[----:B------:R2:W-:Y:S01]  /*06e0*/  @!P0 STS [R3], RZ ;  /* 0x000000ff03008388 */ /* 0x0005e20000000800 */
[----:B------:R-:W-:Y:S01]  /*06f0*/  NOP ;  /* 0x0000000000007918 */ /* 0x000fe20000000000 */
[----:B------:R-:W-:Y:S05]  /*0700*/  @P2 BRA `(.L_x_16) ;  /* 0x0000000000182947 */ /* 0x000fea0003800000 */
[----:B-1-345:R-:W1:Y:S01]  /*0710*/  LDS R5, [UR16+0x8] ;  /* 0x00000810ff057984 */ /* 0x03ae620008000800 */
[----:B------:R-:W3:Y:S01]  /*0720*/  LDC.64 R10, c[0x0][0x218] ;  /* 0x00008600ff0a7b82 */ /* 0x000ee20000000a00 */
[----:B------:R-:W-:Y:S02]  /*0730*/  IMAD.MOV.U32 R6, RZ, RZ, 0x70 ;  /* 0x00000070ff067424 */ /* 0x000fe400078e00ff */
[----:B---3--:R3:W-:Y:S03]  /*0740*/  STS.64 [UR16], R10 ;  /* 0x0000000aff007988 */ /* 0x0087e60008000a10 */
[----:B-1----:R-:W-:-:S05]  /*0750*/  LOP3.LUT R5, R5, 0x10, R6, 0xd8, !PT ;  /* 0x0000001005057812 */ /* 0x002fca00078ed806 */
[----:B------:R3:W-:Y:S02]  /*0760*/  STS [UR16+0x8], R5 ;  /* 0x00000805ff007988 */ /* 0x0007e40008000810 */
.L_x_16:
[----:B-1----:R-:W-:Y:S05]  /*0770*/  BSYNC B1 ;  /* 0x0000000000017941 */ /* 0x002fea0003800000 */
.L_x_15:
[----:B------:R-:W-:Y:S04]  /*0780*/  BSSY B2, `(.L_x_17) ;  /* 0x000000f000027945 */ /* 0x000fe80003800000 */
[----:B------:R-:W-:Y:S04]  /*0790*/  BSSY B1, `(.L_x_18) ;  /* 0x000000c000017945 */ /* 0x000fe80003800000 */
[----:B------:R-:W-:Y:S05]  /*07a0*/  @P2 BRA `(.L_x_19) ;  /* 0x0000000000282947 */ /* 0x000fea0003800000 */
[----:B---345:R-:W1:Y:S01]  /*07b0*/  LDS R5, [UR16+0x34] ;  /* 0x00003410ff057984 */ /* 0x038e620008000800 */
[----:B------:R-:W-:Y:S01]  /*07c0*/  IMAD.MOV.U32 R6, RZ, RZ, 0x7f000000 ;  /* 0x7f000000ff067424 */ /* 0x000fe200078e00ff */
[----:B------:R-:W-:Y:S05]  /*07d0*/  @P2 BREAK B1 ;  /* 0x0000000000012942 */ /* 0x000fea0003800000 */
[----:B-1----:R-:W-:-:S05]  /*07e0*/  LOP3.LUT R5, R5, 0xff000000, R6, 0xb8, !PT ;  /* 0xff00000005057812 */ /* 0x002fca00078eb806 */
[----:B------:R1:W-:Y:S01]  /*07f0*/  STS [UR16+0x34], R5 ;  /* 0x00003405ff007988 */ /* 0x0003e20008000810 */
[----:B------:R-:W-:Y:S05]  /*0800*/  @P2 BRA `(.L_x_20) ;  /* 0x0000000000182947 */ /* 0x000fea0003800000 */
[----:B-1----:R-:W1:Y:S01]  /*0810*/  LDS R5, [UR16+0x38] ;  /* 0x00003810ff057984 */ /* 0x002e620008000800 */
[----:B------:R-:W-:-:S05]  /*0820*/  IMAD.MOV.U32 R6, RZ, RZ, 0x3f ;  /* 0x0000003fff067424 */ /* 0x000fca00078e00ff */
[----:B-1----:R-:W-:-:S05]  /*0830*/  LOP3.LUT R5, R5, 0xff, R6, 0xb8, !PT ;  /* 0x000000ff05057812 */ /* 0x002fca00078eb806 */
[----:B------:R1:W-:Y:S02]  /*0840*/  STS [UR16+0x38], R5 ;  /* 0x00003805ff007988 */ /* 0x0003e40008000810 */
.L_x_19:
[----:B------:R-:W-:Y:S05]  /*0850*/  BSYNC B1 ;  /* 0x0000000000017941 */ /* 0x000fea0003800000 */
.L_x_18:
[----:B------:R1:W-:Y:S02]  /*0860*/  @!P2 STS [UR16+0x20], R4 ;  /* 0x00002004ff00a988 */ /* 0x0003e40008000810 */
.L_x_20:
[----:B------:R-:W-:Y:S05]  /*0870*/  BSYNC B2 ;  /* 0x0000000000027941 */ /* 0x000fea0003800000 */
.L_x_17:
[----:B------:R-:W-:Y:S05]  /*0880*/  WARPSYNC.ALL ;  /* 0x0000000000007948 */ /* 0x000fea0003800000 */
[----:B---3--:R-:W3:Y:S01]  /*0890*/  LDC R6, c[0x0][0x22c] ;  /* 0x00008b00ff067b82 */ /* 0x008ee20000000800 */
[----:B------:R-:W-:Y:S01]  /*08a0*/  BSSY B2, `(.L_x_21) ;  /* 0x000000b000027945 */ /* 0x000fe20003800000 */
[----:B---3--:R-:W-:-:S03]  /*08b0*/  VIADD R6, R6, 0xffffffff ;  /* 0xffffffff06067836 */ /* 0x008fc60000000000 */
[----:B------:R-:W-:Y:S05]  /*08c0*/  @P2 BRA `(.L_x_22) ;  /* 0x0000000000202947 */ /* 0x000fea0003800000 */
[----:B-1----:R-:W1:Y:S01]  /*08d0*/  LDS R4, [UR16+0x1c] ;  /* 0x00001c10ff047984 */ /* 0x002e620008000800 */
[----:B------:R-:W3:Y:S03]  /*08e0*/  LDC.64 R10, c[0x0][0x240] ;  /* 0x00009000ff0a7b82 */ /* 0x000ee60000000a00 */
[----:B------:R1:W-:Y:S01]  /*08f0*/  STS [UR16+0x24], R6 ;  /* 0x00002406ff007988 */ /* 0x0003e20008000810 */
[--C-:B---3--:R-:W-:Y:S02]  /*0900*/  SHF.R.U32.HI R7, RZ, 0x4, R11.reuse ;  /* 0x00000004ff077819 */ /* 0x108fe4000001160b */
[----:B----45:R-:W-:-:S05]  /*0910*/  SHF.R.U64 R5, R10, 0x4, R11 ;  /* 0x000000040a057819 */ /* 0x030fca000000120b */
[----:B------:R3:W-:Y:S01]  /*0920*/  STS [UR16+0xc], R5 ;  /* 0x00000c05ff007988 */ /* 0x0007e20008000810 */
[----:B-1----:R-:W-:-:S05]  /*0930*/  LOP3.LUT R4, R4, 0xf, R7, 0xb8, !PT ;  /* 0x0000000f04047812 */ /* 0x002fca00078eb807 */
[----:B------:R3:W-:Y:S02]  /*0940*/  STS [UR16+0x1c], R4 ;  /* 0x00001c04ff007988 */ /* 0x0007e40008000810 */
.L_x_22:
[----:B------:R-:W-:Y:S05]  /*0950*/  BSYNC B2 ;  /* 0x0000000000027941 */ /* 0x000fea0003800000 */
.L_x_21:
[----:B------:R-:W-:Y:S04]  /*0960*/  BSSY B3, `(.L_x_23) ;  /* 0x000001d000037945 */ /* 0x000fe80003800000 */
[----:B------:R-:W-:Y:S04]  /*0970*/  BSSY B2, `(.L_x_24) ;  /* 0x0000018000027945 */ /* 0x000fe80003800000 */
[----:B------:R-:W-:Y:S05]  /*0980*/  @P2 BRA `(.L_x_25) ;  /* 0x00000000001c2947 */ /* 0x000fea0003800000 */
[----:B-1-3--:R-:W1:Y:S02]  /*0990*/  LDS R4, [UR16+0x34] ;  /* 0x00003410ff047984 */ /* 0x00ae640008000800 */
[----:B-1----:R-:W-:-:S05]  /*09a0*/  LOP3.LUT R4, R4, 0x7, RZ, 0xb8, !PT ;  /* 0x0000000704047812 */ /* 0x002fca00078eb8ff */
[----:B------:R1:W-:Y:S01]  /*09b0*/  STS [UR16+0x34], R4 ;  /* 0x00003404ff007988 */ /* 0x0003e20008000810 */
[----:B------:R-:W-:Y:S05]  /*09c0*/  @P2 BRA `(.L_x_26) ;  /* 0x00000000001c2947 */ /* 0x000fea0003800000 */
[----:B-1----:R-:W1:Y:S02]  /*09d0*/  LDS R4, [UR16+0x34] ;  /* 0x00003410ff047984 */ /* 0x002e640008000800 */
[----:B-1----:R-:W-:-:S05]  /*09e0*/  LOP3.LUT R4, R4, 0x38, RZ, 0xb8, !PT ;  /* 0x0000003804047812 */ /* 0x002fca00078eb8ff */
[----:B------:R1:W-:Y:S02]  /*09f0*/  STS [UR16+0x34], R4 ;  /* 0x00003404ff007988 */ /* 0x0003e40008000810 */
.L_x_25:
[----:B------:R-:W-:Y:S05]  /*0a00*/  @P2 BRA `(.L_x_27) ;  /* 0x00000000001c2947 */ /* 0x000fea0003800000 */
[----:B-1-3--:R-:W1:Y:S02]  /*0a10*/  LDS R4, [UR16+0x8] ;  /* 0x00000810ff047984 */ /* 0x00ae640008000800 */
[----:B-1----:R-:W-:-:S05]  /*0a20*/  LOP3.LUT R4, R4, 0x780, RZ, 0xb8, !PT ;  /* 0x0000078004047812 */ /* 0x002fca00078eb8ff */
[----:B------:R3:W-:Y:S02]  /*0a30*/  STS [UR16+0x8], R4 ;  /* 0x00000804ff007988 */ /* 0x0007e40008000810 */
.L_x_26:
[----:B------:R-:W-:Y:S05]  /*0a40*/  @P2 BRA `(.L_x_28) ;  /* 0x0000000000282947 */ /* 0x000fea0003800000 */
[----:B-1-3--:R-:W1:Y:S02]  /*0a50*/  LDS R4, [UR16+0x8] ;  /* 0x00000810ff047984 */ /* 0x00ae640008000800 */
[----:B-1----:R-:W-:-:S05]  /*0a60*/  LOP3.LUT R4, R4, 0x1800, RZ, 0xb8, !PT ;  /* 0x0000180004047812 */ /* 0x002fca00078eb8ff */
[----:B------:R1:W-:Y:S02]  /*0a70*/  STS [UR16+0x8], R4 ;  /* 0x00000804ff007988 */ /* 0x0003e40008000810 */
.L_x_27:
[----:B------:R-:W-:Y:S05]  /*0a80*/  @P2 BREAK B2 ;  /* 0x0000000000022942 */ /* 0x000fea0003800000 */
[----:B------:R-:W-:Y:S05]  /*0a90*/  @P2 BRA `(.L_x_29) ;  /* 0x0000000000242947 */ /* 0x000fea0003800000 */
[----:B-1-3--:R-:W1:Y:S01]  /*0aa0*/  LDS R4, [UR16+0x8] ;  /* 0x00000810ff047984 */ /* 0x00ae620008000800 */
[----:B----45:R-:W-:-:S05]  /*0ab0*/  IMAD.MOV.U32 R5, RZ, RZ, 0x6000 ;  /* 0x00006000ff057424 */ /* 0x030fca00078e00ff */
[----:B-1----:R-:W-:-:S04]  /*0ac0*/  LOP3.LUT R4, R4, 0x6000, R5, 0xd8, !PT ;  /* 0x0000600004047812 */ /* 0x002fc800078ed805 */
[----:B------:R-:W-:-:S05]  /*0ad0*/  LOP3.LUT R4, R4, 0x400000, RZ, 0xb8, !PT ;  /* 0x0040000004047812 */ /* 0x000fca00078eb8ff */
[----:B------:R1:W-:Y:S02]  /*0ae0*/  STS [UR16+0x8], R4 ;  /* 0x00000804ff007988 */ /* 0x0003e40008000810 */
.L_x_28:
[----:B------:R-:W-:Y:S05]  /*0af0*/  BSYNC B2 ;  /* 0x0000000000027941 */ /* 0x000fea0003800000 */
.L_x_24:
[----:B-1-3--:R-:W1:Y:S02]  /*0b00*/  @!P2 LDS R4, [UR16+0x8] ;  /* 0x00000810ff04a984 */ /* 0x00ae640008000800 */
[----:B-1----:R-:W-:-:S05]  /*0b10*/  @!P2 LOP3.LUT R4, R4, 0x8000, RZ, 0xb8, !PT ;  /* 0x000080000404a812 */ /* 0x002fca00078eb8ff */
[----:B------:R1:W-:Y:S02]  /*0b20*/  @!P2 STS [UR16+0x8], R4 ;  /* 0x00000804ff00a988 */ /* 0x0003e40008000810 */
.L_x_29:
[----:B------:R-:W-:Y:S05]  /*0b30*/  BSYNC B3 ;  /* 0x0000000000037941 */ /* 0x000fea0003800000 */
.L_x_23:
[----:B------:R-:W-:Y:S05]  /*0b40*/  WARPSYNC.ALL ;  /* 0x0000000000007948 */ /* 0x000fea0003800000 */
[----:B------:R-:W-:-:S04]  /*0b50*/  UIADD3 UR27, UR5, 0x80, URZ ;  /* 0x00000080051b7890 */ /* 0x000fc8000fffe03f */
[----:B------:R-:W-:-:S04]  /*0b60*/  UIADD3 UR26, UP0, UR27, UR28, URZ ;  /* 0x0000001c1b1a7290 */ /* 0x000fc8000ff1e03f */
[----:B------:R-:W-:Y:S01]  /*0b70*/  ULEA.HI.X.SX32 UR27, UR27, UR29, 0x1, UP0 ;  /* 0x0000001d1b1b7291 */ /* 0x000fe200080f0e3f */
[----:B------:R-:W-:Y:S11]  /*0b80*/  @P0 BRA `(.L_x_30) ;  /* 0x0000000000280947 */ /* 0x000ff60003800000 */
[----:B-1-3--:R-:W1:Y:S01]  /*0b90*/  S2R R4, SR_LANEID ;  /* 0x0000000000047919 */ /* 0x00ae620000000000 */
[----:B------:R-:W-:Y:S05]  /*0ba0*/  WARPSYNC.ALL ;  /* 0x0000000000007948 */ /* 0x000fea0003800000 */
[----:B-1----:R-:W-:-:S05]  /*0bb0*/  IMAD.SHL.U32 R10, R4, 0x4, RZ ;  /* 0x00000004040a7824 */ /* 0x002fca00078e00ff */
[----:B------:R-:W1:Y:S01]  /*0bc0*/  LDS R7, [R10+UR16] ;  /* 0x000000100a077984 */ /* 0x000e620008000800 */
[----:B------:R-:W-:-:S05]  /*0bd0*/  IADD3 R4, P1, R10, UR26, RZ ;  /* 0x0000001a0a047c10 */ /* 0x000fca000ff3e0ff */
[----:B----45:R-:W-:-:S05]  /*0be0*/  IMAD.X R5, RZ, RZ, UR27, P1 ;  /* 0x0000001bff057e24 */ /* 0x030fca00088e06ff */
[----:B-1----:R1:W3:Y:S01]  /*0bf0*/  ATOMG.E.EXCH.STRONG.GPU PT, RZ, [R4], R7 ;  /* 0x0000000704ff73a8 */ /* 0x0022e200041ee100 */
[----:B------:R-:W-:-:S04]  /*0c00*/  DEPBAR {5,4,3,2,1,0} ;  /* 0x0000003f0000791a */ /* 0x000fc80000000000 */
[----:B------:R1:W-:Y:S01]  /*0c10*/  UTMACCTL.IV [UR26] ;  /* 0x000000001a0079b9 */ /* 0x0003e20008000000 */
[----:B------:R-:W-:Y:S01]  /*0c20*/  NOP ;  /* 0x0000000000007918 */ /* 0x000fe20000000000 */
.L_x_30:
[----:B------:R-:W-:Y:S05]  /*0c30*/  @P0 BRA `(.L_x_31) ;  /* 0x00000000000c0947 */ /* 0x000fea0003800000 */
[----:B------:R0:W-:Y:S01]  /*0c40*/  UTMACMDFLUSH ;  /* 0x00000000000079b7 */ /* 0x0001e20000000000 */
[----:B------:R-:W-:Y:S05]  /*0c50*/  @P0 BRA `(.L_x_31) ;  /* 0x0000000000040947 */ /* 0x000fea0003800000 */
[----:B------:R-:W-:-:S04]  /*0c60*/  DEPBAR.LE SB0, 0x0 ;  /* 0x000080000000791a */ /* 0x000fc80000000000 */
.L_x_31:
[----:B------:R-:W-:Y:S05]  /*0c70*/  WARPSYNC.ALL ;  /* 0x0000000000007948 */ /* 0x000fea0003800000 */
[----:B---3--:R-:W-:Y:S06]  /*0c80*/  BAR.SYNC.DEFER_BLOCKING 0x0 ;  /* 0x0000000000007b1d */ /* 0x008fec0000010000 */
[----:B------:R-:W-:Y:S02]  /*0c90*/  BSSY B3, `(.L_x_32) ;  /* 0x000000b000037945 */ /* 0x000fe40003800000 */
[----:B------:R-:W-:Y:S06]  /*0ca0*/  BAR.SYNC.DEFER_BLOCKING 0x0 ;  /* 0x0000000000007b1d */ /* 0x000fec0000010000 */
[----:B------:R3:W-:Y:S01]  /*0cb0*/  @!P0 STS [R3], RZ ;  /* 0x000000ff03008388 */ /* 0x0007e20000000800 */
[----:B------:R-:W-:Y:S01]  /*0cc0*/  NOP ;  /* 0x0000000000007918 */ /* 0x000fe20000000000 */
[----:B------:R-:W-:Y:S05]  /*0cd0*/  @P2 BRA `(.L_x_33) ;  /* 0x0000000000182947 */ /* 0x000fea0003800000 */
[----:B--23--:R-:W2:Y:S01]  /*0ce0*/  LDS R3, [UR16+0x8] ;  /* 0x00000810ff037984 */ /* 0x00cea20008000800 */
[----:B------:R-:W3:Y:S01]  /*0cf0*/  LDC.64 R10, c[0x0][0x220] ;  /* 0x00008800ff0a7b82 */ /* 0x000ee20000000a00 */
[----:B-1----:R-:W-:Y:S02]  /*0d00*/  IMAD.MOV.U32 R4, RZ, RZ, 0x70 ;  /* 0x00000070ff047424 */ /* 0x002fe400078e00ff */
[----:B---3--:R1:W-:Y:S03]  /*0d10*/  STS.64 [UR16], R10 ;  /* 0x0000000aff007988 */ /* 0x0083e60008000a10 */
[----:B--2---:R-:W-:-:S05]  /*0d20*/  LOP3.LUT R3, R3, 0x10, R4, 0xd8, !PT ;  /* 0x0000001003037812 */ /* 0x004fca00078ed804 */
[----:B------:R1:W-:Y:S02]  /*0d30*/  STS [UR16+0x8], R3 ;  /* 0x00000803ff007988 */ /* 0x0003e40008000810 */
.L_x_33:
[----:B-1----:R-:W-:Y:S05]  /*0d40*/  BSYNC B3 ;  /* 0x0000000000037941 */ /* 0x002fea0003800000 */
.L_x_32:
[----:B------:R-:W-:Y:S04]  /*0d50*/  BSSY B3, `(.L_x_34) ;  /* 0x0000033000037945 */ /* 0x000fe80003800000 */
[----:B------:R-:W-:Y:S04]  /*0d60*/  BSSY B4, `(.L_x_35) ;  /* 0x000002e000047945 */ /* 0x000fe80003800000 */
[----:B------:R-:W-:Y:S05]  /*0d70*/  @P2 BRA `(.L_x_36) ;  /* 0x0000000000242947 */ /* 0x000fea0003800000 */
[----:B--23--:R-:W1:Y:S01]  /*0d80*/  LDS R3, [UR16+0x34] ;  /* 0x00003410ff037984 */ /* 0x00ce620008000800 */
[----:B------:R-:W-:-:S05]  /*0d90*/  IMAD.MOV.U32 R4, RZ, RZ, 0x3f000000 ;  /* 0x3f000000ff047424 */ /* 0x000fca00078e00ff */
[----:B-1----:R-:W-:-:S05]  /*0da0*/  LOP3.LUT R3, R3, 0xff000000, R4, 0xb8, !PT ;  /* 0xff00000003037812 */ /* 0x002fca00078eb804 */
[----:B------:R1:W-:Y:S01]  /*0db0*/  STS [UR16+0x34], R3 ;  /* 0x00003403ff007988 */ /* 0x0003e20008000810 */
[----:B------:R-:W-:Y:S05]  /*0dc0*/  @P2 BRA `(.L_x_37) ;  /* 0x0000000000182947 */ /* 0x000fea0003800000 */
[----:B-1----:R-:W1:Y:S01]  /*0dd0*/  LDS R3, [UR16+0x38] ;  /* 0x00003810ff037984 */ /* 0x002e620008000800 */
[----:B------:R-:W-:-:S05]  /*0de0*/  IMAD.MOV.U32 R4, RZ, RZ, 0x3f ;  /* 0x0000003fff047424 */ /* 0x000fca00078e00ff */
[----:B-1----:R-:W-:-:S05]  /*0df0*/  LOP3.LUT R3, R3, 0xff, R4, 0xb8, !PT ;  /* 0x000000ff03037812 */ /* 0x002fca00078eb804 */
[----:B------:R1:W-:Y:S02]  /*0e00*/  STS [UR16+0x38], R3 ;  /* 0x00003803ff007988 */ /* 0x0003e40008000810 */
.L_x_36:
[----:B------:R-:W-:Y:S05]  /*0e10*/  @P2 BRA `(.L_x_38) ;  /* 0x00000000000c2947 */ /* 0x000fea0003800000 */
[----:B------:R1:W-:Y:S02]  /*0e20*/  STS [UR16+0x20], R6 ;  /* 0x00002006ff007988 */ /* 0x0003e40008000810 */
.L_x_37:
[----:B------:R-:W-:Y:S05]  /*0e30*/  @P2 BRA `(.L_x_39) ;  /* 0x0000000000242947 */ /* 0x000fea0003800000 */
[----:B------:R1:W-:Y:S02]  /*0e40*/  STS [UR16+0x24], R2 ;  /* 0x00002402ff007988 */ /* 0x0003e40008000810 */
.L_x_38:
[----:B------:R-:W-:Y:S05]  /*0e50*/  @P2 BRA `(.L_x_40) ;  /* 0x00000000002c2947 */ /* 0x000fea0003800000 */
[----:B-1----:R-:W1:Y:S01]  /*0e60*/  LDS R2, [UR16+0x1c] ;  /* 0x00001c10ff027984 */ /* 0x002e620008000800 */
[----:B------:R-:W4:Y:S02]  /*0e70*/  LDC.64 R6, c[0x0][0x248] ;  /* 0x00009200ff067b82 */ /* 0x000f240000000a00 */
[--C-:B----45:R-:W-:Y:S02]  /*0e80*/  SHF.R.U32.HI R5, RZ, 0x4, R7.reuse ;  /* 0x00000004ff057819 */ /* 0x130fe40000011607 */
[----:B--23--:R-:W-:-:S05]  /*0e90*/  SHF.R.U64 R3, R6, 0x4, R7 ;  /* 0x0000000406037819 */ /* 0x00cfca0000001207 */
[----:B------:R2:W-:Y:S01]  /*0ea0*/  STS [UR16+0xc], R3 ;  /* 0x00000c03ff007988 */ /* 0x0005e20008000810 */
[----:B-1----:R-:W-:-:S05]  /*0eb0*/  LOP3.LUT R2, R2, 0xf, R5, 0xb8, !PT ;  /* 0x0000000f02027812 */ /* 0x002fca00078eb805 */
[----:B------:R2:W-:Y:S02]  /*0ec0*/  STS [UR16+0x1c], R2 ;  /* 0x00001c02ff007988 */ /* 0x0005e40008000810 */
.L_x_39:
[----:B------:R-:W-:Y:S05]  /*0ed0*/  @P2 BRA `(.L_x_41) ;  /* 0x00000000001c2947 */ /* 0x000fea0003800000 */
[----:B--2---:R-:W2:Y:S02]  /*0ee0*/  LDS R2, [UR16+0x34] ;  /* 0x00003410ff027984 */ /* 0x004ea40008000800 */
[----:B--2---:R-:W-:-:S05]  /*0ef0*/  LOP3.LUT R2, R2, 0x7, RZ, 0xb8, !PT ;  /* 0x0000000702027812 */ /* 0x004fca00078eb8ff */
[----:B------:R2:W-:Y:S02]  /*0f00*/  STS [UR16+0x34], R2 ;  /* 0x00003402ff007988 */ /* 0x0005e40008000810 */
.L_x_40:
[----:B------:R-:W-:Y:S05]  /*0f10*/  @P2 BRA `(.L_x_42) ;  /* 0x00000000001c2947 */ /* 0x000fea0003800000 */
[----:B-12---:R-:W1:Y:S02]  /*0f20*/  LDS R2, [UR16+0x34] ;  /* 0x00003410ff027984 */ /* 0x006e640008000800 */
[----:B-1----:R-:W-:-:S05]  /*0f30*/  LOP3.LUT R2, R2, 0x38, RZ, 0xb8, !PT ;  /* 0x0000003802027812 */ /* 0x002fca00078eb8ff */
[----:B------:R1:W-:Y:S02]  /*0f40*/  STS [UR16+0x34], R2 ;  /* 0x00003402ff007988 */ /* 0x0003e40008000810 */
.L_x_41:
[----:B------:R-:W-:Y:S05]  /*0f50*/  @P2 BRA `(.L_x_43) ;  /* 0x00000000001c2947 */ /* 0x000fea0003800000 */
[----:B-12---:R-:W1:Y:S02]  /*0f60*/  LDS R2, [UR16+0x8] ;  /* 0x00000810ff027984 */ /* 0x006e640008000800 */
[----:B-1----:R-:W-:-:S05]  /*0f70*/  LOP3.LUT R2, R2, 0x780, RZ, 0xb8, !PT ;  /* 0x0000078002027812 */ /* 0x002fca00078eb8ff */
[----:B------:R1:W-:Y:S02]  /*0f80*/  STS [UR16+0x8], R2 ;  /* 0x00000802ff007988 */ /* 0x0003e40008000810 */
.L_x_42:
[----:B------:R-:W-:Y:S05]  /*0f90*/  @P2 BRA `(.L_x_44) ;  /* 0x0000000000282947 */ /* 0x000fea0003800000 */
[----:B-12---:R-:W1:Y:S02]  /*0fa0*/  LDS R2, [UR16+0x8] ;  /* 0x00000810ff027984 */ /* 0x006e640008000800 */
[----:B-1----:R-:W-:-:S05]  /*0fb0*/  LOP3.LUT R2, R2, 0x1800, RZ, 0xb8, !PT ;  /* 0x0000180002027812 */ /* 0x002fca00078eb8ff */
[----:B------:R1:W-:Y:S02]  /*0fc0*/  STS [UR16+0x8], R2 ;  /* 0x00000802ff007988 */ /* 0x0003e40008000810 */
.L_x_43:
[----:B------:R-:W-:Y:S05]  /*0fd0*/  @P2 BREAK B4 ;  /* 0x0000000000042942 */ /* 0x000fea0003800000 */
[----:B------:R-:W-:Y:S05]  /*0fe0*/  @P2 BRA `(.L_x_45) ;  /* 0x0000000000242947 */ /* 0x000fea0003800000 */
[----:B-12---:R-:W1:Y:S01]  /*0ff0*/  LDS R2, [UR16+0x8] ;  /* 0x00000810ff027984 */ /* 0x006e620008000800 */
[----:B---3--:R-:W-:-:S05]  /*1000*/  IMAD.MOV.U32 R3, RZ, RZ, 0x6000 ;  /* 0x00006000ff037424 */ /* 0x008fca00078e00ff */
[----:B-1----:R-:W-:-:S04]  /*1010*/  LOP3.LUT R2, R2, 0x4000, R3, 0xd8, !PT ;  /* 0x0000400002027812 */ /* 0x002fc800078ed803 */
[----:B------:R-:W-:-:S05]  /*1020*/  LOP3.LUT R2, R2, 0x400000, RZ, 0xb8, !PT ;  /* 0x0040000002027812 */ /* 0x000fca00078eb8ff */
[----:B------:R1:W-:Y:S02]  /*1030*/  STS [UR16+0x8], R2 ;  /* 0x00000802ff007988 */ /* 0x0003e40008000810 */
.L_x_44:
[----:B------:R-:W-:Y:S05]  /*1040*/  BSYNC B4 ;  /* 0x0000000000047941 */ /* 0x000fea0003800000 */
.L_x_35:
[----:B-12---:R-:W1:Y:S02]  /*1050*/  @!P2 LDS R2, [UR16+0x8] ;  /* 0x00000810ff02a984 */ /* 0x006e640008000800 */
[----:B-1----:R-:W-:-:S05]  /*1060*/  @!P2 LOP3.LUT R2, R2, 0x8000, RZ, 0xb8, !PT ;  /* 0x000080000202a812 */ /* 0x002fca00078eb8ff */
[----:B------:R1:W-:Y:S02]  /*1070*/  @!P2 STS [UR16+0x8], R2 ;  /* 0x00000802ff00a988 */ /* 0x0003e40008000810 */
.L_x_45:
[----:B------:R-:W-:Y:S05]  /*1080*/  BSYNC B3 ;  /* 0x0000000000037941 */ /* 0x000fea0003800000 */
.L_x_34:
[----:B------:R-:W-:Y:S05]  /*1090*/  WARPSYNC.ALL ;  /* 0x0000000000007948 */ /* 0x000fea0003800000 */
[----:B------:R-:W-:-:S04]  /*10a0*/  UIADD3 UR5, UR5, 0x100, URZ ;  /* 0x0000010005057890 */ /* 0x000fc8000fffe03f */
[----:B------:R-:W-:-:S04]  /*10b0*/  UIADD3 UR28, UP0, UR5, UR28, URZ ;  /* 0x0000001c051c7290 */ /* 0x000fc8000ff1e03f */
[----:B------:R-:W-:Y:S01]  /*10c0*/  ULEA.HI.X.SX32 UR29, UR5, UR29, 0x1, UP0 ;  /* 0x0000001d051d7291 */ /* 0x000fe200080f0e3f */
[----:B------:R-:W-:Y:S11]  /*10d0*/  @P0 BRA `(.L_x_46) ;  /* 0x0000000000280947 */ /* 0x000ff60003800000 */
[----:B-12---:R-:W1:Y:S01]  /*10e0*/  S2R R2, SR_LANEID ;  /* 0x0000000000027919 */ /* 0x006e620000000000 */
[----:B------:R-:W-:Y:S05]  /*10f0*/  WARPSYNC.ALL ;  /* 0x0000000000007948 */ /* 0x000fea0003800000 */
[----:B-1----:R-:W-:-:S05]  /*1100*/  IMAD.SHL.U32 R4, R2, 0x4, RZ ;  /* 0x0000000402047824 */ /* 0x002fca00078e00ff */
[----:B----45:R-:W1:Y:S01]  /*1110*/  LDS R5, [R4+UR16] ;  /* 0x0000001004057984 */ /* 0x030e620008000800 */
[----:B------:R-:W-:-:S05]  /*1120*/  IADD3 R2, P1, R4, UR28, RZ ;  /* 0x0000001c04027c10 */ /* 0x000fca000ff3e0ff */
[----:B---3--:R-:W-:-:S05]  /*1130*/  IMAD.X R3, RZ, RZ, UR29, P1 ;  /* 0x0000001dff037e24 */ /* 0x008fca00088e06ff */
[----:B-1----:R1:W2:Y:S01]  /*1140*/  ATOMG.E.EXCH.STRONG.GPU PT, RZ, [R2], R5 ;  /* 0x0000000502ff73a8 */ /* 0x0022a200041ee100 */
[----:B------:R-:W-:-:S04]  /*1150*/  DEPBAR {5,4,3,2,1,0} ;  /* 0x0000003f0000791a */ /* 0x000fc80000000000 */
[----:B------:R1:W-:Y:S01]  /*1160*/  UTMACCTL.IV [UR28] ;  /* 0x000000001c0079b9 */ /* 0x0003e20008000000 */
[----:B------:R-:W-:Y:S01]  /*1170*/  NOP ;  /* 0x0000000000007918 */ /* 0x000fe20000000000 */
.L_x_46:
[----:B------:R-:W-:Y:S05]  /*1180*/  @P0 BRA `(.L_x_47) ;  /* 0x00000000000c0947 */ /* 0x000fea0003800000 */
[----:B------:R0:W-:Y:S01]  /*1190*/  UTMACMDFLUSH ;  /* 0x00000000000079b7 */ /* 0x0001e20000000000 */
[----:B------:R-:W-:Y:S05]  /*11a0*/  @P0 BRA `(.L_x_47) ;  /* 0x0000000000040947 */ /* 0x000fea0003800000 */
[----:B------:R-:W-:-:S04]  /*11b0*/  DEPBAR.LE SB0, 0x0 ;  /* 0x000080000000791a */ /* 0x000fc80000000000 */
.L_x_47:
[----:B------:R-:W-:Y:S05]  /*11c0*/  WARPSYNC.ALL ;  /* 0x0000000000007948 */ /* 0x000fea0003800000 */
[----:B--2---:R-:W-:Y:S01]  /*11d0*/  BAR.SYNC.DEFER_BLOCKING 0x0 ;  /* 0x0000000000007b1d */ /* 0x004fe20000010000 */
[----:B------:R-:W-:Y:S01]  /*11e0*/  ISETP.GE.AND P0, PT, R9, 0x1, PT ;  /* 0x000000010900780c */ /* 0x000fe20003f06270 */
[----:B------:R-:W-:Y:S01]  /*11f0*/  USHF.L.U32 UR15, UR25, 0x6, URZ ;  /* 0x00000006190f7899 */ /* 0x000fe2000800063f */
[----:B------:R-:W-:Y:S02]  /*1200*/  CS2R R24, SRZ ;  /* 0x0000000000187805 */ /* 0x000fe4000001ff00 */
[----:B------:R-:W-:-:S02]  /*1210*/  CS2R R26, SRZ ;  /* 0x00000000001a7805 */ /* 0x000fc4000001ff00 */
[----:B------:R-:W-:Y:S01]  /*1220*/  CS2R R28, SRZ ;  /* 0x00000000001c7805 */ /* 0x000fe2000001ff00 */
[----:B------:R-:W-:Y:S01]  /*1230*/  VOTEU.ALL UP0, P2 ;  /* 0x00000000003f7886 */ /* 0x000fe20001000000 */
[----:B------:R-:W-:Y:S01]  /*1240*/  UMOV UR6, 0x1 ;  /* 0x0000000100067882 */ /* 0x000fe20000000000 */
[----:B------:R-:W-:Y:S01]  /*1250*/  VOTEU.ALL UP1, P2 ;  /* 0x00000000003f7886 */ /* 0x000fe20001020000 */
[----:B------:R-:W-:Y:S01]  /*1260*/  VOTEU.ALL UP2, P2 ;  /* 0x00000000003f7886 */ /* 0x000fe20001040000 */
[----:B------:R-:W-:Y:S01]  /*1270*/  CS2R R30, SRZ ;  /* 0x00000000001e7805 */ /* 0x000fe2000001ff00 */
[----:B------:R-:W-:-:S04]  /*1280*/  @!UP0 UIADD3 UR8, -UR6, 0x100000, URZ ;  /* 0x0010000006088890 */ /* 0x000fc8000fffe13f */
[----:B------:R-:W-:Y:S02]  /*1290*/  @!UP0 USHF.L.U32 UR9, UR8, 0xb, URZ ;  /* 0x0000000b08098899 */ /* 0x000fe4000800063f */
[----:B------:R-:W-:Y:S01]  /*12a0*/  @!UP0 USHF.L.U32 UR8, UR8, 0x1, URZ ;  /* 0x0000000108088899 */ /* 0x000fe2000800063f */
        /* <DEDUP_REMOVED lines=9> */
[----:B------:R-:W-:Y:S01]  /*1340*/  VOTEU.ALL UP0, P2 ;  /* 0x00000000003f7886 */ /* 0x000fe20001000000 */
[----:B------:R-:W-:Y:S01]  /*1350*/  CS2R R38, SRZ ;  /* 0x0000000000267805 */ /* 0x000fe2000001ff00 */
[----:B------:R-:W2:Y:S03]  /*1360*/  FENCE.VIEW.ASYNC.S ;  /* 0x00000000000073c6 */ /* 0x000ea60000000000 */
[----:B--2---:R-:W2:Y:S02]  /*1370*/  @!UP0 SYNCS.EXCH.64 URZ, [UR16+0xc000], UR8 ;  /* 0x00c00008103f85b2 */ /* 0x004ea40008000100 */
[----:B--2---:R-:W-:Y:S06]  /*1380*/  BAR.SYNC.DEFER_BLOCKING 0x0 ;  /* 0x0000000000007b1d */ /* 0x004fec0000010000 */
[----:B------:R2:W4:Y:S02]  /*1390*/  @!UP1 SYNCS.EXCH.64 URZ, [UR16+0xc008], UR10 ;  /* 0x00c0080a103f95b2 */ /* 0x0005240008000100 */
[----:B----4-:R-:W-:Y:S01]  /*13a0*/  BAR.SYNC.DEFER_BLOCKING 0x0 ;  /* 0x0000000000007b1d */ /* 0x010fe20000010000 */
[----:B--2---:R-:W-:-:S05]  /*13b0*/  USHF.L.U32 UR11, UR36, 0x6, URZ ;  /* 0x00000006240b7899 */ /* 0x004fca000800063f */
[----:B------:R2:W4:Y:S01]  /*13c0*/  @!UP2 SYNCS.EXCH.64 URZ, [UR16+0xc010], UR6 ;  /* 0x00c01006103fa5b2 */ /* 0x0005220008000100 */
[----:B------:R-:W-:Y:S06]  /*13d0*/  @!P0 BRA `(.L_x_48) ;  /* 0x0000000400348947 */ /* 0x000fec0003800000 */
[----:B------:R-:W2:Y:S01]  /*13e0*/  LDC R4, c[0x0][0x230] ;  /* 0x00008c00ff047b82 */ /* 0x000ea20000000800 */
[----:B-1----:R-:W-:Y:S02]  /*13f0*/  SHF.R.U32.HI R2, RZ, 0x5, R0 ;  /* 0x00000005ff027819 */ /* 0x002fe40000011600 */
[----:B------:R-:W-:Y:S02]  /*1400*/  CS2R R24, SRZ ;  /* 0x0000000000187805 */ /* 0x000fe4000001ff00 */
[----:B------:R-:W-:Y:S02]  /*1410*/  CS2R R26, SRZ ;  /* 0x00000000001a7805 */ /* 0x000fe4000001ff00 */
[----:B------:R-:W-:Y:S02]  /*1420*/  CS2R R28, SRZ ;  /* 0x00000000001c7805 */ /* 0x000fe4000001ff00 */
[----:B------:R-:W-:Y:S02]  /*1430*/  R2UR UR18, R2 ;  /* 0x00000000021272ca */ /* 0x000fe400000e0000 */
[----:B------:R-:W-:-:S02]  /*1440*/  CS2R R30, SRZ ;  /* 0x00000000001e7805 */ /* 0x000fc4000001ff00 */
[----:B------:R-:W-:Y:S02]  /*1450*/  CS2R R32, SRZ ;  /* 0x0000000000207805 */ /* 0x000fe4000001ff00 */
[----:B------:R-:W-:Y:S02]  /*1460*/  CS2R R34, SRZ ;  /* 0x0000000000227805 */ /* 0x000fe4000001ff00 */
[----:B------:R-:W-:Y:S02]  /*1470*/  CS2R R36, SRZ ;  /* 0x0000000000247805 */ /* 0x000fe4000001ff00 */
[----:B------:R-:W-:Y:S01]  /*1480*/  CS2R R38, SRZ ;  /* 0x0000000000267805 */ /* 0x000fe2000001ff00 */
[----:B------:R-:W-:Y:S01]  /*1490*/  UMOV UR5, URZ ;  /* 0x0000003f00057c82 */ /* 0x000fe20008000000 */
[----:B------:R-:W-:-:S05]  /*14a0*/  UMOV UR10, URZ ;  /* 0x0000003f000a7c82 */ /* 0x000fca0008000000 */
.L_x_50:
[----:B----4-:R-:W-:Y:S01]  /*14b0*/  BAR.SYNC.DEFER_BLOCKING 0x0 ;  /* 0x0000000000007b1d */ /* 0x010fe20000010000 */
[----:B------:R-:W-:Y:S01]  /*14c0*/  ULEA UR32, UR5, UR16, 0x3 ;  /* 0x0000001005207291 */ /* 0x000fe2000f8e183f */
[----:B---3--:R-:W-:Y:S01]  /*14d0*/  @!P2 IMAD.MOV.U32 R3, RZ, RZ, 0x4000 ;  /* 0x00004000ff03a424 */ /* 0x008fe200078e00ff */
[----:B------:R-:W-:Y:S01]  /*14e0*/  ELECT P1, URZ, PT ;  /* 0x00000000003f782f */ /* 0x000fe20003820000 */
[----:B------:R-:W-:Y:S01]  /*14f0*/  IMAD.U32 R2, RZ, RZ, UR4 ;  /* 0x00000004ff027e24 */ /* 0x000fe2000f8e00ff */
[----:B------:R-:W-:Y:S02]  /*1500*/  ULEA UR8, UR5, UR16, 0xd ;  /* 0x0000001005087291 */ /* 0x000fe4000f8e683f */
[----:B------:R-:W-:Y:S02]  /*1510*/  ISETP.LT.U32.AND P1, PT, R8, 0x20, P1 ;  /* 0x000000200800780c */ /* 0x000fe40000f21070 */
[----:B------:R-:W-:Y:S02]  /*1520*/  ELECT P0, URZ, PT ;  /* 0x00000000003f782f */ /* 0x000fe40003800000 */
[----:B------:R-:W-:Y:S01]  /*1530*/  SHF.L.U32 R2, R2, 0x1f, RZ ;  /* 0x0000001f02027819 */ /* 0x000fe200000006ff */
[----:B------:R-:W-:Y:S01]  /*1540*/  UIADD3 UR12, UR8, 0x6000, URZ ;  /* 0x00006000080c7890 */ /* 0x000fe2000fffe03f */
[----:B------:R-:W-:Y:S01]  /*1550*/  ISETP.LT.U32.AND P0, PT, R8, 0x20, P0 ;  /* 0x000000200800780c */ /* 0x000fe20000701070 */
[----:B------:R-:W-:Y:S01]  /*1560*/  UMOV UR14, UR10 ;  /* 0x0000000a000e7c82 */ /* 0x000fe20008000000 */
[----:B------:R-:W-:-:S02]  /*1570*/  USHF.L.U32 UR17, UR18, 0x6, URZ ;  /* 0x0000000612117899 */ /* 0x000fc4000800063f */
[----:B------:R-:W-:Y:S02]  /*1580*/  USHF.R.U32.HI UR20, URZ, 0x4, UR8 ;  /* 0x000000043f147899 */ /* 0x000fe40008011608 */
[----:B------:R-:W-:Y:S01]  /*1590*/  ULOP3.LUT UR17, UR17, 0x100, URZ, 0xc0, !UPT ;  /* 0x0000010011117892 */ /* 0x000fe2000f8ec03f */
[----:B------:R-:W-:Y:S01]  /*15a0*/  VOTEU.ANY UP0, P1 ;  /* 0x00000000003f7886 */ /* 0x000fe20000800100 */
[----:B------:R-:W-:Y:S02]  /*15b0*/  VOTEU.ANY UP2, P1 ;  /* 0x00000000003f7886 */ /* 0x000fe40000840100 */
[----:B------:R-:W-:Y:S01]  /*15c0*/  ULEA.HI UR17, UR12, UR17, URZ, 0x1c ;  /* 0x000000110c117291 */ /* 0x000fe2000f8fe03f */
[----:B------:R1:W-:Y:S01]  /*15d0*/  @!P2 SYNCS.ARRIVE.TRANS64 RZ, [UR32+0xc000], R3 ;  /* 0x00c00003ffffa9a7 */ /* 0x0003e20008000020 */
[----:B------:R3:W-:Y:S06]  /*15e0*/  MEMBAR.ALL.CTA ;  /* 0x0000000000007992 */ /* 0x0007ec0000008000 */
[----:B---3--:R-:W3:Y:S01]  /*15f0*/  FENCE.VIEW.ASYNC.S ;  /* 0x00000000000073c6 */ /* 0x008ee20000000000 */
[----:B------:R-:W-:Y:S01]  /*1600*/  @UP0 UIADD3 UR9, UR32, 0xc000, URZ ;  /* 0x0000c00020090890 */ /* 0x000fe2000fffe03f */
[----:B--2---:R-:W-:Y:S01]  /*1610*/  @UP0 UMOV UR6, UR24 ;  /* 0x0000001800060c82 */ /* 0x004fe20008000000 */
[----:B------:R-:W-:Y:S01]  /*1620*/  @UP0 UMOV UR7, UR19 ;  /* 0x0000001300070c82 */ /* 0x000fe20008000000 */
[----:B---3--:R-:W-:Y:S01]  /*1630*/  VOTEU.ANY UP1, P0 ;  /* 0x00000000003f7886 */ /* 0x008fe20000020100 */
[----:B------:R-:W-:Y:S01]  /*1640*/  VOTEU.ANY UP3, P0 ;  /* 0x00000000003f7886 */ /* 0x000fe20000060100 */
[----:B------:R-:W-:-:S02]  /*1650*/  USGXT.U32 UR20, UR20, 0xe ;  /* 0x0000000e1414789a */ /* 0x000fc40008000000 */
[----:B------:R-:W-:Y:S02]  /*1660*/  ULOP3.LUT UR22, UR17, 0x3fff, URZ, 0xc0, !UPT ;  /* 0x00003fff11167892 */ /* 0x000fe4000f8ec03f */
[----:B------:R-:W-:Y:S01]  /*1670*/  @UP1 UIADD3 UR13, UR32, 0xc000, URZ ;  /* 0x0000c000200d1890 */ /* 0x000fe2000fffe03f */
[----:B------:R-:W-:Y:S01]  /*1680*/  @UP1 UMOV UR30, UR26 ;  /* 0x0000001a001e1c82 */ /* 0x000fe20008000000 */
[----:B------:R-:W-:Y:S01]  /*1690*/  @UP1 UMOV UR31, UR27 ;  /* 0x0000001b001f1c82 */ /* 0x000fe20008000000 */
[----:B------:R-:W-:Y:S01]  /*16a0*/  UMOV UR21, 0x40000040 ;  /* 0x4000004000157882 */ /* 0x000fe20000000000 */
[----:B------:R-:W-:Y:S01]  /*16b0*/  UMOV UR23, 0x40000040 ;  /* 0x4000004000177882 */ /* 0x000fe20000000000 */
[----:B------:R-:W-:Y:S06]  /*16c0*/  BAR.SYNC.DEFER_BLOCKING 0x0 ;  /* 0x0000000000007b1d */ /* 0x000fec0000010000 */
[----:B------:R1:W-:Y:S02]  /*16d0*/  @UP2 UTMALDG.2D [UR8], [UR6] ;  /* 0x00000008060025b4 */ /* 0x0003e40008008000 */
[----:B------:R-:W-:Y:S06]  /*16e0*/  BAR.SYNC.DEFER_BLOCKING 0x0 ;  /* 0x0000000000007b1d */ /* 0x000fec0000010000 */
[----:B------:R1:W-:Y:S02]  /*16f0*/  @UP3 UTMALDG.2D [UR12], [UR30] ;  /* 0x0000000c1e0035b4 */ /* 0x0003e40008008000 */
[----:B------:R-:W-:Y:S06]  /*1700*/  BAR.SYNC.DEFER_BLOCKING 0x0 ;  /* 0x0000000000007b1d */ /* 0x000fec0000010000 */
[----:B------:R-:W2:Y:S02]  /*1710*/  SYNCS.PHASECHK.TRANS64.TRYWAIT P0, [UR32+0xc000], R2 ;  /* 0x00c00002ff0075a7 */ /* 0x000ea40008000160 */
[----:B-12---:R-:W-:Y:S05]  /*1720*/  @!P0 BRA `(.L_x_49) ;  /* 0x0000000400248947 */ /* 0x006fea0003800000 */
.L_x_51:
[----:B------:R-:W-:Y:S02]  /*1730*/  WARPGROUP.DEPBAR.LE gsb0, 0x0 ;  /* 0x00008000000079c5 */ /* 0x000fe40000010000 */
[----:B------:R-:W-:Y:S01]  /*1740*/  WARPGROUP.ARRIVE ;  /* 0x00000000000079c5 */ /* 0x000fe20000000000 */
[----:B------:R-:W-:Y:S01]  /*1750*/  UMOV UR6, URZ ;  /* 0x0000003f00067c82 */ /* 0x000fe20008000000 */
[----:B------:R-:W-:Y:S01]  /*1760*/  UMOV UR7, URZ ;  /* 0x0000003f00077c82 */ /* 0x000fe20008000000 */
[----:B------:R-:W-:Y:S02]  /*1770*/  UIADD3 UR10, UR10, 0x80, URZ ;  /* 0x000000800a0a7890 */ /* 0x000fe4000fffe03f */
[----:B------:R-:W-:Y:S01]  /*1780*/  UIADD3 UR5, UR5, 0x1, URZ ;  /* 0x0000000105057890 */ /* 0x000fe2000fffe03f */
[----:B------:R-:W-:Y:S01]  /*1790*/  QGMMA.64x32x32.F32.E4M3.E4M3 R24, gdesc[UR20], R24 ;  /* 0x00600000141879f3 */ /* 0x000fe20008700818 */
[----:B------:R-:W-:Y:S02]  /*17a0*/  UIADD3 UR20, UP0, UR20, 0x2, URZ ;  /* 0x0000000214147890 */ /* 0x000fe4000ff1e03f */
[----:B------:R-:W-:Y:S01]  /*17b0*/  UIADD3 UR22, UP1, UR22, 0x2, URZ ;  /* 0x0000000216167890 */ /* 0x000fe2000ff3e03f */
[----:B------:R-:W-:Y:S01]  /*17c0*/  ISETP.LE.AND P0, PT, R4, UR10, PT ;  /* 0x0000000a04007c0c */ /* 0x000fe2000bf03270 */
[----:B------:R-:W-:-:S02]  /*17d0*/  UIADD3.X UR21, UR6, 0x40000040, URZ, UP0, !UPT ;  /* 0x4000004006157890 */ /* 0x000fc400087fe43f */
[----:B------:R-:W-:Y:S02]  /*17e0*/  UIADD3.X UR23, UR7, 0x40000040, URZ, UP1, !UPT ;  /* 0x4000004007177890 */ /* 0x000fe40008ffe43f */
[----:B------:R-:W-:Y:S02]  /*17f0*/  UIADD3.64 UR32, UR20, 0x2, URZ ;  /* 0x0000000214207897 */ /* 0x000fe4000fffe03f */
[----:B------:R-:W-:Y:S02]  /*1800*/  UIADD3.64 UR34, UR22, 0x2, URZ ;  /* 0x0000000216227897 */ /* 0x000fe4000fffe03f */
[----:B------:R-:W-:-:S04]  /*1810*/  UISETP.NE.U32.AND UP0, UPT, UR5, 0x3, UPT ;  /* 0x000000030500788c */ /* 0x000fc8000bf05070 */
[----:B------:R-:W-:Y:S02]  /*1820*/  USEL UR6, URZ, 0x1, UP0 ;  /* 0x000000013f067887 */ /* 0x000fe40008000000 */
[----:B------:R-:W-:Y:S02]  /*1830*/  USEL UR5, UR5, URZ, UP0 ;  /* 0x0000003f05057287 */ /* 0x000fe40008000000 */
[----:B------:R-:W-:Y:S01]  /*1840*/  ULOP3.LUT UR4, UR4, UR6, URZ, 0x3c, !UPT ;  /* 0x0000000604047292 */ /* 0x000fe2000f8e3c3f */
[----:B------:R-:W-:Y:S01]  /*1850*/  QGMMA.64x32x32.F32.E4M3.E4M3 R24, gdesc[UR20], R24 ;  /* 0x00600000141879f3 */ /* 0x000fe20008700818 */
[----:B------:R-:W-:Y:S02]  /*1860*/  UIADD3.64 UR20, UR20, 0x4, URZ ;  /* 0x0000000414147897 */ /* 0x000fe4000fffe03f */
[----:B------:R-:W-:Y:S01]  /*1870*/  UIADD3.64 UR22, UR22, 0x4, URZ ;  /* 0x0000000416167897 */ /* 0x000fe2000fffe03f */
[----:B------:R-:W-:Y:S08]  /*1880*/  QGMMA.64x32x32.F32.E4M3.E4M3 R24, gdesc[UR32], R24 ;  /* 0x00600000201879f3 */ /* 0x000ff00008700818 */
[----:B------:R-:W-:Y:S01]  /*1890*/  QGMMA.64x32x32.F32.E4M3.E4M3 R24, gdesc[UR20], R24, gsb0 ;  /* 0x00600000141879f3 */ /* 0x000fe20008000818 */
[----:B------:R-:W-:Y:S05]  /*18a0*/  @!P0 BRA `(.L_x_50) ;  /* 0xfffffffc00008947 */ /* 0x000fea000383ffff */
.L_x_48:
[----:B------:R-:W-:Y:S02]  /*18b0*/  WARPGROUP.DEPBAR.LE gsb0, 0x0 ;  /* 0x00008000000079c5 */ /* 0x000fe40000010000 */
[----:B----4-:R-:W-:Y:S01]  /*18c0*/  BAR.SYNC.DEFER_BLOCKING 0x0 ;  /* 0x0000000000007b1d */ /* 0x010fe20000010000 */
[C---:B-1----:R-:W-:Y:S01]  /*18d0*/  IMAD.SHL.U32 R2, R0.reuse, 0x20, RZ ;  /* 0x0000002000027824 */ /* 0x042fe200078e00ff */
[----:B-----5:R-:W-:Y:S01]  /*18e0*/  SHF.R.U32.HI R5, RZ, 0x2, R0 ;  /* 0x00000002ff057819 */ /* 0x020fe20000011600 */
[C---:B------:R-:W-:Y:S01]  /*18f0*/  IMAD.SHL.U32 R4, R0.reuse, 0x2, RZ ;  /* 0x0000000200047824 */ /* 0x040fe200078e00ff */
[----:B------:R-:W-:Y:S01]  /*1900*/  F2FP.SATFINITE.E4M3.F32.PACK_AB_MERGE_C R24, R25, R24, RZ ;  /* 0x000000181918723e */ /* 0x000fe200048070ff */
[----:B---3--:R-:W-:Y:S01]  /*1910*/  IMAD.SHL.U32 R3, R0, 0x10, RZ ;  /* 0x0000001000037824 */ /* 0x008fe200078e00ff */
[----:B------:R-:W-:Y:S02]  /*1920*/  LOP3.LUT R2, R2, 0xc00, RZ, 0xc0, !PT ;  /* 0x00000c0002027812 */ /* 0x000fe400078ec0ff */
[----:B------:R-:W-:-:S02]  /*1930*/  ELECT P0, URZ, PT ;  /* 0x00000000003f782f */ /* 0x000fc40003800000 */
[----:B------:R-:W-:Y:S01]  /*1940*/  LOP3.LUT R4, R4, 0x36, RZ, 0xc0, !PT ;  /* 0x0000003604047812 */ /* 0x000fe200078ec0ff */
[----:B------:R-:W-:Y:S01]  /*1950*/  UMOV UR17, UR15 ;  /* 0x0000000f00117c82 */ /* 0x000fe20008000000 */
[----:B------:R-:W-:Y:S01]  /*1960*/  LOP3.LUT R2, R2, 0x1c0, R3, 0xf8, !PT ;  /* 0x000001c002027812 */ /* 0x000fe200078ef803 */
[----:B------:R-:W-:Y:S01]  /*1970*/  UMOV UR18, UR11 ;  /* 0x0000000b00127c82 */ /* 0x000fe20008000000 */
[----:B------:R-:W-:Y:S02]  /*1980*/  LOP3.LUT R5, R4, 0x20, R5, 0x78, !PT ;  /* 0x0000002004057812 */ /* 0x000fe400078e7805 */
[----:B------:R-:W-:Y:S02]  /*1990*/  F2FP.SATFINITE.E4M3.F32.PACK_AB_MERGE_C R26, R27, R26, RZ ;  /* 0x0000001a1b1a723e */ /* 0x000fe400048070ff */
[----:B------:R-:W-:Y:S02]  /*19a0*/  LOP3.LUT R5, R2, R5, RZ, 0xfc, !PT ;  /* 0x0000000502057212 */ /* 0x000fe400078efcff */
[----:B------:R-:W-:-:S02]  /*19b0*/  F2FP.SATFINITE.E4M3.F32.PACK_AB_MERGE_C R28, R29, R28, RZ ;  /* 0x0000001c1d1c723e */ /* 0x000fc400048070ff */
[----:B------:R-:W-:Y:S02]  /*19c0*/  F2FP.SATFINITE.E4M3.F32.PACK_AB_MERGE_C R30, R31, R30, RZ ;  /* 0x0000001e1f1e723e */ /* 0x000fe400048070ff */
[----:B------:R-:W-:Y:S01]  /*19d0*/  F2FP.SATFINITE.E4M3.F32.PACK_AB_MERGE_C R32, R33, R32, RZ ;  /* 0x000000202120723e */ /* 0x000fe200048070ff */
[----:B------:R-:W1:Y:S02]  /*19e0*/  @!P2 SYNCS.CCTL.IV [UR16+0xc000] ;  /* 0x00c00000ff00a9b1 */ /* 0x000e640008000010 */
[----:B-1----:R-:W-:Y:S01]  /*19f0*/  BAR.SYNC.DEFER_BLOCKING 0x0 ;  /* 0x0000000000007b1d */ /* 0x002fe20000010000 */
[----:B------:R-:W-:Y:S02]  /*1a00*/  F2FP.SATFINITE.E4M3.F32.PACK_AB_MERGE_C R34, R35, R34, RZ ;  /* 0x000000222322723e */ /* 0x000fe400048070ff */
[----:B------:R-:W-:Y:S02]  /*1a10*/  F2FP.SATFINITE.E4M3.F32.PACK_AB_MERGE_C R36, R37, R36, RZ ;  /* 0x000000242524723e */ /* 0x000fe400048070ff */
[----:B------:R-:W-:-:S02]  /*1a20*/  F2FP.SATFINITE.E4M3.F32.PACK_AB_MERGE_C R38, R39, R38, RZ ;  /* 0x000000262726723e */ /* 0x000fc400048070ff */
[----:B------:R-:W-:Y:S02]  /*1a30*/  LOP3.LUT R3, R5, 0x10, RZ, 0x3c, !PT ;  /* 0x0000001005037812 */ /* 0x000fe400078e3cff */
[----:B------:R-:W-:-:S13]  /*1a40*/  ISETP.LT.U32.AND P0, PT, R8, 0x20, P0 ;  /* 0x000000200800780c */ /* 0x000fda0000701070 */
[----:B------:R-:W-:Y:S01]  /*1a50*/  VOTEU.ANY UP0, P0 ;  /* 0x00000000003f7886 */ /* 0x000fe20000000100 */
[----:B------:R-:W-:Y:S01]  /*1a60*/  VOTEU.ANY UP1, P0 ;  /* 0x00000000003f7886 */ /* 0x000fe20000020100 */
[----:B------:R-:W1:Y:S02]  /*1a70*/  @!P2 SYNCS.CCTL.IV [UR16+0xc008] ;  /* 0x00c00800ff00a9b1 */ /* 0x000e640008000010 */
[----:B-1----:R-:W-:Y:S06]  /*1a80*/  BAR.SYNC.DEFER_BLOCKING 0x0 ;  /* 0x0000000000007b1d */ /* 0x002fec0000010000 */
[----:B--2---:R-:W-:Y:S01]  /*1a90*/  @UP0 UMOV UR6, UR28 ;  /* 0x0000001c00060c82 */ /* 0x004fe20008000000 */
[----:B------:R-:W-:Y:S01]  /*1aa0*/  @UP0 UMOV UR7, UR29 ;  /* 0x0000001d00070c82 */ /* 0x000fe20008000000 */
[----:B------:R-:W1:Y:S02]  /*1ab0*/  @!P2 SYNCS.CCTL.IV [UR16+0xc010] ;  /* 0x00c01000ff00a9b1 */ /* 0x000e640008000010 */
[----:B-1----:R-:W-:Y:S04]  /*1ac0*/  STS.U16 [R5+UR16], R24 ;  /* 0x0000001805007988 */ /* 0x002fe80008000410 */
[----:B------:R-:W-:Y:S04]  /*1ad0*/  STS.U16 [R5+UR16+0x200], R26 ;  /* 0x0002001a05007988 */ /* 0x000fe80008000410 */
[----:B------:R-:W-:Y:S04]  /*1ae0*/  STS.U16 [R5+UR16+0x8], R28 ;  /* 0x0000081c05007988 */ /* 0x000fe80008000410 */
[----:B------:R-:W-:Y:S04]  /*1af0*/  STS.U16 [R5+UR16+0x208], R30 ;  /* 0x0002081e05007988 */ /* 0x000fe80008000410 */
[----:B------:R-:W-:Y:S04]  /*1b00*/  STS.U16 [R3+UR16], R32 ;  /* 0x0000002003007988 */ /* 0x000fe80008000410 */
[----:B------:R-:W-:Y:S04]  /*1b10*/  STS.U16 [R3+UR16+0x200], R34 ;  /* 0x0002002203007988 */ /* 0x000fe80008000410 */
[----:B------:R-:W-:Y:S04]  /*1b20*/  STS.U16 [R3+UR16+0x8], R36 ;  /* 0x0000082403007988 */ /* 0x000fe80008000410 */
[----:B------:R-:W-:Y:S01]  /*1b30*/  STS.U16 [R3+UR16+0x208], R38 ;  /* 0x0002082603007988 */ /* 0x000fe20008000410 */
[----:B------:R1:W-:Y:S06]  /*1b40*/  MEMBAR.ALL.CTA ;  /* 0x0000000000007992 */ /* 0x0003ec0000008000 */
[----:B-1----:R-:W1:Y:S02]  /*1b50*/  FENCE.VIEW.ASYNC.S ;  /* 0x00000000000073c6 */ /* 0x002e640000000000 */
[----:B-1----:R-:W-:Y:S06]  /*1b60*/  BAR.SYNC.DEFER_BLOCKING 0x0 ;  /* 0x0000000000007b1d */ /* 0x002fec0000010000 */
[----:B------:R1:W-:Y:S01]  /*1b70*/  @UP1 UTMASTG.2D [UR16], [UR6] ;  /* 0x00000010060013b5 */ /* 0x0003e20008008000 */
[----:B------:R0:W-:Y:S01]  /*1b80*/  UTMACMDFLUSH ;  /* 0x00000000000079b7 */ /* 0x0001e20000000000 */
[----:B------:R-:W-:-:S04]  /*1b90*/  DEPBAR.LE SB0, 0x0 ;  /* 0x000080000000791a */ /* 0x000fc80000000000 */
[----:B------:R-:W-:Y:S06]  /*1ba0*/  BAR.SYNC.DEFER_BLOCKING 0x0 ;  /* 0x0000000000007b1d */ /* 0x000fec0000010000 */
[----:B-1----:R-:W-:Y:S05]  /*1bb0*/  EXIT ;  /* 0x000000000000794d */ /* 0x002fea0003800000 */
.L_x_49:
[----:B------:R-:W1:Y:S02]  /*1bc0*/  SYNCS.PHASECHK.TRANS64.TRYWAIT P0, [UR32+0xc000], R2 ;  /* 0x00c00002ff0075a7 */ /* 0x000e640008000160 */
[----:B-1----:R-:W-:Y:S05]  /*1bd0*/  @!P0 BRA `(.L_x_49) ;  /* 0xfffffffc00f88947 */ /* 0x002fea000383ffff */
[----:B------:R-:W-:Y:S05]  /*1be0*/  BRA `(.L_x_51) ;  /* 0xfffffff800d07947 */ /* 0x000fea000383ffff */
.L_x_52:
[----:B------:R-:W-:-:S00]  /*1bf0*/  BRA `(.L_x_52) ;  /* 0xfffffffc00fc7947 */ /* 0x000fc0000383ffff */
[----:B------:R-:W-:-:S00]  /*1c00*/  NOP ;  /* 0x0000000000007918 */ /* 0x000fc00000000000 */
[----:B------:R-:W-:-:S00]  /*1c10*/  NOP ;  /* 0x0000000000007918 */ /* 0x000fc00000000000 */
[----:B------:R-:W-:-:S00]  /*1c20*/  NOP ;  /* 0x0000000000007918 */ /* 0x000fc00000000000 */
[----:B------:R-:W-:-:S00]  /*1c30*/  NOP ;  /* 0x0000000000007918 */ /* 0x000fc00000000000 */
[----:B------:R-:W-:-:S00]  /*1c40*/  NOP ;  /* 0x0000000000007918 */ /* 0x000fc00000000000 */
[----:B------:R-:W-:-:S00]  /*1c50*/  NOP ;  /* 0x0000000000007918 */ /* 0x000fc00000000000 */
[----:B------:R-:W-:-:S00]  /*1c60*/  NOP ;  /* 0x0000000000007918 */ /* 0x000fc00000000000 */
[----:B------:R-:W-:-:S00]  /*1c70*/  NOP ;  /* 0x0000000000007918 */ /* 0x000fc00000000000 */
.L_x_53:


//--------------------- .nv.shared.gluon_wgmma    --------------------------
	.section	.nv.shared.gluon_wgmma,"aw",@nobits
	.sectionflags	@""
	.align	16
	.zero		1024


//--------------------- .nv.shared.reserved.0     --------------------------
	.section	.nv.shared.reserved.0,"aw",@nobits
	.weak		__nv_reservedSMEM_offset_0_alias
	.size		__nv_reservedSMEM_offset_0_alias, 0, 0
	.other		__nv_reservedSMEM_offset_0_alias,@"STO_CUDA_RESERVED_SHARED STV_DEFAULT"
__nv_reservedSMEM_offset_0_alias:
	.zero		0


//--------------------- .nv.constant0.gluon_wgmma --------------------------
	.section	.nv.constant0.gluon_wgmma,"a",@progbits
	.sectionflags	@""
	.align	4
.nv.constant0.gluon_wgmma:
	.zero		608


//--------------------- SYMBOLS --------------------------

	.type		.nv.reservedSmem.offset0,@object
	.size		.nv.reservedSmem.offset0,0x4
